// auto-generated by cutlass_sweep.gemm — config: {"arch": "sm_100", "cluster_m": 4, "cluster_n": 4, "dtype": "fp32", "dtype_b": "fp32", "layout": "nt", "stages": 0, "tile_k": 64, "tile_m": 64, "tile_n": 256}
#include "cutlass/cutlass.h"
#include "cutlass/gemm/collective/collective_builder.hpp"
#include "cutlass/gemm/device/gemm_universal_adapter.h"
#include "cutlass/gemm/kernel/gemm_universal.hpp"
#include "cutlass/epilogue/collective/collective_builder.hpp"

using ElemA = float;
using ElemB = float;
using ElemCD = float;
using Acc  = float;
using TileShape    = cute::Shape<cute::_64, cute::_256, cute::_64>;
using ClusterShape = cute::Shape<cute::_4, cute::_4, cute::_1>;

using CollectiveEpilogue = typename cutlass::epilogue::collective::CollectiveBuilder<
    cutlass::arch::Sm100, cutlass::arch::OpClassTensorOp,
    TileShape, ClusterShape,
    cutlass::epilogue::collective::EpilogueTileAuto,
    Acc, Acc,
    ElemCD, cutlass::layout::RowMajor, 128 / cutlass::sizeof_bits<ElemCD>::value,
    ElemCD, cutlass::layout::RowMajor, 128 / cutlass::sizeof_bits<ElemCD>::value,
    cutlass::epilogue::collective::EpilogueScheduleAuto
  >::CollectiveOp;

using CollectiveMainloop = typename cutlass::gemm::collective::CollectiveBuilder<
    cutlass::arch::Sm100, cutlass::arch::OpClassTensorOp,
    ElemA, cutlass::layout::RowMajor, 128 / cutlass::sizeof_bits<ElemA>::value,
    ElemB, cutlass::layout::ColumnMajor, 128 / cutlass::sizeof_bits<ElemB>::value,
    Acc,
    TileShape, ClusterShape,
    cutlass::gemm::collective::StageCountAutoCarveout<static_cast<int>(sizeof(typename CollectiveEpilogue::SharedStorage))>,
    cutlass::gemm::collective::KernelScheduleAuto
  >::CollectiveOp;

using GemmKernel = cutlass::gemm::kernel::GemmUniversal<
    cute::Shape<int,int,int,int>,
    CollectiveMainloop,
    CollectiveEpilogue
>;
using Gemm = cutlass::gemm::device::GemmUniversalAdapter<GemmKernel>;

// Force the device kernel symbol into the cubin without needing a host main.
auto* _anchor = &cutlass::device_kernel<GemmKernel>;


// ===== COMPILED SASS (sm_100a) =====

	.target	sm_100a

	.elftype	@"ET_EXEC"


//--------------------- .note.nv.tkinfo           --------------------------
	.section	.note.nv.tkinfo,"",@"SHT_NOTE"
	.sectionflags	@"SHF_NOTE_NV_TKINFO"
	.tkinfo
        /*0018*/ 	.word	0x00000002
        /*0030*/ 	.string	""
        /*0030*/ 	.string	"ptxas"
        /*0030*/ 	.string	"Cuda compilation tools, release 13.0, V13.0.88"
        /*0030*/ 	.string	"Build cuda_13.0.r13.0/compiler.36424714_0"
        /*0030*/ 	.string	"-arch sm_100a -m 64 "



//--------------------- .note.nv.cuinfo           --------------------------
	.section	.note.nv.cuinfo,"",@"SHT_NOTE"
	.sectionflags	@"SHF_NOTE_NV_CUINFO"
        /*0018*/ 	.short	0x0002
        /*001a*/ 	.short	0x0064
        /*001c*/ 	.short	0x0082
	.zero		2


//--------------------- .nv.info                  --------------------------
	.section	.nv.info,"",@"SHT_CUDA_INFO"
	.align	4


	//----- nvinfo : EIATTR_REGCOUNT
	.align		4
        /*0000*/ 	.byte	0x04, 0x2f
        /*0002*/ 	.short	(.L_19 - .L_18)
	.align		4
.L_18:
        /*0004*/ 	.word	index@(_ZN7cutlass13device_kernelINS_4gemm6kernel13GemmUniversalIN4cute5tupleIJiiiiEEENS1_10collective13CollectiveMmaINS1_35MainloopSm100TmaUmmaWarpSpecializedILi2ELi2ELi4ENS5_IJNS4_1CILi4EEESB_NSA_ILi1EEEEEEEENS5_IJNSA_ILi64EEENSA_ILi256EEESF_EEEfNS5_IJlSC_lEEEfSI_NS4_8TiledMMAINS4_8MMA_AtomIJNS4_17SM100_MMA_TF32_SSINS_10tfloat32_tESM_fLi64ELi256ELNS4_4UMMA5MajorE0ELSO_0ELNSN_7ScaleInE0ELSP_0EEEEEENS4_6LayoutINS5_IJSC_SC_SC_EEENS5_IJNSA_ILi0EEESU_SU_EEEEENS5_IJNS4_10UnderscoreESX_SX_EEEEENS4_23SM90_TMA_LOAD_MULTICASTENS4_14ComposedLayoutINS4_7SwizzleILi3ELi4ELi3EEENS4_18smem_ptr_flag_bitsILi32EEENSS_INS5_IJNSA_ILi8EEENSA_ILi32EEEEEENS5_IJS17_SC_EEEEEEEvNS4_8identityES10_S1B_vS1C_EENS_8epilogue10collective18CollectiveEpilogueINS1E_23Sm100TmaWarpSpecializedILi4ELi2ELi16ELb1ELb0EEEJSH_NS5_IJNSS_ISF_SC_EENSS_IS17_SC_EEEEEfSI_fSI_NS1E_6fusion15FusionCallbacksIS1I_NS1M_17LinearCombinationIffffLNS_15FloatRoundStyleE2EEESH_S1L_JEEENS4_5SM1004TMEM4LOAD26SM100_TMEM_LOAD_16dp128b8xENS4_13SM90_TMA_LOADES1B_NS4_17SM75_U32x4_LDSM_NENS4_14SM90_TMA_STOREES1B_NS4_17SM90_U32x4_STSM_NENS4_39AutoVectorizingCopyWithAssumedAlignmentILi128EEEEEEvvEEEEvNT_6ParamsE)
        /*0008*/ 	.word	0x00000060


	//----- nvinfo : EIATTR_FRAME_SIZE
	.align		4
.L_19:
        /*000c*/ 	.byte	0x04, 0x11
        /*000e*/ 	.short	(.L_21 - .L_20)
	.align		4
.L_20:
        /*0010*/ 	.word	index@($__internal_2_$__cuda_sm10x_tcgen05_guardrail_trap_unallocated_columns_being_dealloced)
        /*0014*/ 	.word	0x00000000


	//----- nvinfo : EIATTR_FRAME_SIZE
	.align		4
.L_21:
        /*0018*/ 	.byte	0x04, 0x11
        /*001a*/ 	.short	(.L_23 - .L_22)
	.align		4
.L_22:
        /*001c*/ 	.word	index@($__internal_1_$__cuda_sm10x_tcgen05_guardrail_trap_phase_invalid_during_alloc)
        /*0020*/ 	.word	0x00000000


	//----- nvinfo : EIATTR_FRAME_SIZE
	.align		4
.L_23:
        /*0024*/ 	.byte	0x04, 0x11
        /*0026*/ 	.short	(.L_25 - .L_24)
	.align		4
.L_24:
        /*0028*/ 	.word	index@($__internal_0_$__cuda_sm10x_tcgen05_guardrail_trap_col_being_dealloced_not_returned_by_alloc)
        /*002c*/ 	.word	0x00000000


	//----- nvinfo : EIATTR_FRAME_SIZE
	.align		4
.L_25:
        /*0030*/ 	.byte	0x04, 0x11
        /*0032*/ 	.short	(.L_27 - .L_26)
	.align		4
.L_26:
        /*0034*/ 	.word	index@(_ZN7cutlass13device_kernelINS_4gemm6kernel13GemmUniversalIN4cute5tupleIJiiiiEEENS1_10collective13CollectiveMmaINS1_35MainloopSm100TmaUmmaWarpSpecializedILi2ELi2ELi4ENS5_IJNS4_1CILi4EEESB_NSA_ILi1EEEEEEEENS5_IJNSA_ILi64EEENSA_ILi256EEESF_EEEfNS5_IJlSC_lEEEfSI_NS4_8TiledMMAINS4_8MMA_AtomIJNS4_17SM100_MMA_TF32_SSINS_10tfloat32_tESM_fLi64ELi256ELNS4_4UMMA5MajorE0ELSO_0ELNSN_7ScaleInE0ELSP_0EEEEEENS4_6LayoutINS5_IJSC_SC_SC_EEENS5_IJNSA_ILi0EEESU_SU_EEEEENS5_IJNS4_10UnderscoreESX_SX_EEEEENS4_23SM90_TMA_LOAD_MULTICASTENS4_14ComposedLayoutINS4_7SwizzleILi3ELi4ELi3EEENS4_18smem_ptr_flag_bitsILi32EEENSS_INS5_IJNSA_ILi8EEENSA_ILi32EEEEEENS5_IJS17_SC_EEEEEEEvNS4_8identityES10_S1B_vS1C_EENS_8epilogue10collective18CollectiveEpilogueINS1E_23Sm100TmaWarpSpecializedILi4ELi2ELi16ELb1ELb0EEEJSH_NS5_IJNSS_ISF_SC_EENSS_IS17_SC_EEEEEfSI_fSI_NS1E_6fusion15FusionCallbacksIS1I_NS1M_17LinearCombinationIffffLNS_15FloatRoundStyleE2EEESH_S1L_JEEENS4_5SM1004TMEM4LOAD26SM100_TMEM_LOAD_16dp128b8xENS4_13SM90_TMA_LOADES1B_NS4_17SM75_U32x4_LDSM_NENS4_14SM90_TMA_STOREES1B_NS4_17SM90_U32x4_STSM_NENS4_39AutoVectorizingCopyWithAssumedAlignmentILi128EEEEEEvvEEEEvNT_6ParamsE)
        /*0038*/ 	.word	0x00000000


	//----- nvinfo : EIATTR_MIN_STACK_SIZE
	.align		4
.L_27:
        /*003c*/ 	.byte	0x04, 0x12
        /*003e*/ 	.short	(.L_29 - .L_28)
	.align		4
.L_28:
        /*0040*/ 	.word	index@(_ZN7cutlass13device_kernelINS_4gemm6kernel13GemmUniversalIN4cute5tupleIJiiiiEEENS1_10collective13CollectiveMmaINS1_35MainloopSm100TmaUmmaWarpSpecializedILi2ELi2ELi4ENS5_IJNS4_1CILi4EEESB_NSA_ILi1EEEEEEEENS5_IJNSA_ILi64EEENSA_ILi256EEESF_EEEfNS5_IJlSC_lEEEfSI_NS4_8TiledMMAINS4_8MMA_AtomIJNS4_17SM100_MMA_TF32_SSINS_10tfloat32_tESM_fLi64ELi256ELNS4_4UMMA5MajorE0ELSO_0ELNSN_7ScaleInE0ELSP_0EEEEEENS4_6LayoutINS5_IJSC_SC_SC_EEENS5_IJNSA_ILi0EEESU_SU_EEEEENS5_IJNS4_10UnderscoreESX_SX_EEEEENS4_23SM90_TMA_LOAD_MULTICASTENS4_14ComposedLayoutINS4_7SwizzleILi3ELi4ELi3EEENS4_18smem_ptr_flag_bitsILi32EEENSS_INS5_IJNSA_ILi8EEENSA_ILi32EEEEEENS5_IJS17_SC_EEEEEEEvNS4_8identityES10_S1B_vS1C_EENS_8epilogue10collective18CollectiveEpilogueINS1E_23Sm100TmaWarpSpecializedILi4ELi2ELi16ELb1ELb0EEEJSH_NS5_IJNSS_ISF_SC_EENSS_IS17_SC_EEEEEfSI_fSI_NS1E_6fusion15FusionCallbacksIS1I_NS1M_17LinearCombinationIffffLNS_15FloatRoundStyleE2EEESH_S1L_JEEENS4_5SM1004TMEM4LOAD26SM100_TMEM_LOAD_16dp128b8xENS4_13SM90_TMA_LOADES1B_NS4_17SM75_U32x4_LDSM_NENS4_14SM90_TMA_STOREES1B_NS4_17SM90_U32x4_STSM_NENS4_39AutoVectorizingCopyWithAssumedAlignmentILi128EEEEEEvvEEEEvNT_6ParamsE)
        /*0044*/ 	.word	0x00000000
.L_29:


//--------------------- .nv.compat                --------------------------
	.section	.nv.compat,"",@"SHT_CUDA_COMPAT_INFO"
	.align	4
        /*0000*/ 	.byte	0x02, 0x09, 0x01, 0x00, 0x02, 0x02, 0x02, 0x00, 0x02, 0x05, 0x05, 0x00, 0x03, 0x07, 0x01, 0x01
        /*0010*/ 	.byte	0x02, 0x03, 0x01, 0x00, 0x02, 0x06, 0x01, 0x00, 0x04, 0x0b, 0x08, 0x00, 0x09, 0x00, 0x00, 0x00
        /*0020*/ 	.byte	0x00, 0x00, 0x00, 0x00


//--------------------- .nv.info._ZN7cutlass13device_kernelINS_4gemm6kernel13GemmUniversalIN4cute5tupleIJiiiiEEENS1_10collective13CollectiveMmaINS1_35MainloopSm100TmaUmmaWarpSpecializedILi2ELi2ELi4ENS5_IJNS4_1CILi4EEESB_NSA_ILi1EEEEEEEENS5_IJNSA_ILi64EEENSA_ILi256EEESF_EEEfNS5_IJlSC_lEEEfSI_NS4_8TiledMMAINS4_8MMA_AtomIJNS4_17SM100_MMA_TF32_SSINS_10tfloat32_tESM_fLi64ELi256ELNS4_4UMMA5MajorE0ELSO_0ELNSN_7ScaleInE0ELSP_0EEEEEENS4_6LayoutINS5_IJSC_SC_SC_EEENS5_IJNSA_ILi0EEESU_SU_EEEEENS5_IJNS4_10UnderscoreESX_SX_EEEEENS4_23SM90_TMA_LOAD_MULTICASTENS4_14ComposedLayoutINS4_7SwizzleILi3ELi4ELi3EEENS4_18smem_ptr_flag_bitsILi32EEENSS_INS5_IJNSA_ILi8EEENSA_ILi32EEEEEENS5_IJS17_SC_EEEEEEEvNS4_8identityES10_S1B_vS1C_EENS_8epilogue10collective18CollectiveEpilogueINS1E_23Sm100TmaWarpSpecializedILi4ELi2ELi16ELb1ELb0EEEJSH_NS5_IJNSS_ISF_SC_EENSS_IS17_SC_EEEEEfSI_fSI_NS1E_6fusion15FusionCallbacksIS1I_NS1M_17LinearCombinationIffffLNS_15FloatRoundStyleE2EEESH_S1L_JEEENS4_5SM1004TMEM4LOAD26SM100_TMEM_LOAD_16dp128b8xENS4_13SM90_TMA_LOADES1B_NS4_17SM75_U32x4_LDSM_NENS4_14SM90_TMA_STOREES1B_NS4_17SM90_U32x4_STSM_NENS4_39AutoVectorizingCopyWithAssumedAlignmentILi128EEEEEEvvEEEEvNT_6ParamsE --------------------------
	.section	.nv.info._ZN7cutlass13device_kernelINS_4gemm6kernel13GemmUniversalIN4cute5tupleIJiiiiEEENS1_10collective13CollectiveMmaINS1_35MainloopSm100TmaUmmaWarpSpecializedILi2ELi2ELi4ENS5_IJNS4_1CILi4EEESB_NSA_ILi1EEEEEEEENS5_IJNSA_ILi64EEENSA_ILi256EEESF_EEEfNS5_IJlSC_lEEEfSI_NS4_8TiledMMAINS4_8MMA_AtomIJNS4_17SM100_MMA_TF32_SSINS_10tfloat32_tESM_fLi64ELi256ELNS4_4UMMA5MajorE0ELSO_0ELNSN_7ScaleInE0ELSP_0EEEEEENS4_6LayoutINS5_IJSC_SC_SC_EEENS5_IJNSA_ILi0EEESU_SU_EEEEENS5_IJNS4_10UnderscoreESX_SX_EEEEENS4_23SM90_TMA_LOAD_MULTICASTENS4_14ComposedLayoutINS4_7SwizzleILi3ELi4ELi3EEENS4_18smem_ptr_flag_bitsILi32EEENSS_INS5_IJNSA_ILi8EEENSA_ILi32EEEEEENS5_IJS17_SC_EEEEEEEvNS4_8identityES10_S1B_vS1C_EENS_8epilogue10collective18CollectiveEpilogueINS1E_23Sm100TmaWarpSpecializedILi4ELi2ELi16ELb1ELb0EEEJSH_NS5_IJNSS_ISF_SC_EENSS_IS17_SC_EEEEEfSI_fSI_NS1E_6fusion15FusionCallbacksIS1I_NS1M_17LinearCombinationIffffLNS_15FloatRoundStyleE2EEESH_S1L_JEEENS4_5SM1004TMEM4LOAD26SM100_TMEM_LOAD_16dp128b8xENS4_13SM90_TMA_LOADES1B_NS4_17SM75_U32x4_LDSM_NENS4_14SM90_TMA_STOREES1B_NS4_17SM90_U32x4_STSM_NENS4_39AutoVectorizingCopyWithAssumedAlignmentILi128EEEEEEvvEEEEvNT_6ParamsE,"",@"SHT_CUDA_INFO"
	.sectionflags	@""
	.align	4


	//----- nvinfo : EIATTR_CUDA_API_VERSION
	.align		4
        /*0000*/ 	.byte	0x04, 0x37
        /*0002*/ 	.short	(.L_31 - .L_30)
.L_30:
        /*0004*/ 	.word	0x00000082


	//----- nvinfo : EIATTR_KPARAM_INFO
	.align		4
.L_31:
        /*0008*/ 	.byte	0x04, 0x17
        /*000a*/ 	.short	(.L_33 - .L_32)
.L_32:
        /*000c*/ 	.word	0x00000000
        /*0010*/ 	.short	0x0000
        /*0012*/ 	.short	0x0000
        /*0014*/ 	.byte	0x00, 0xf0, 0x01, 0x20


	//----- nvinfo : EIATTR_AT_ENTRY_FRAGMENTS
	.align		4
.L_33:
        /*0018*/ 	.byte	0x04, 0x4f
        /*001a*/ 	.short	(.L_35 - .L_34)


	//   ....[0]....
.L_34:
        /*001c*/ 	.word	0x00000006


	//----- nvinfo : EIATTR_RESERVED_SMEM_USED
	.align		4
.L_35:
        /*0020*/ 	.byte	0x01, 0x41
	.zero		2


	//----- nvinfo : EIATTR_SPARSE_MMA_MASK
	.align		4
        /*0024*/ 	.byte	0x03, 0x50
        /*0026*/ 	.short	0x0000


	//----- nvinfo : EIATTR_TCGEN05_1CTA_USED
	.align		4
        /*0028*/ 	.byte	0x01, 0x51
	.zero		2


	//----- nvinfo : EIATTR_MAXREG_COUNT
	.align		4
        /*002c*/ 	.byte	0x03, 0x1b
        /*002e*/ 	.short	0x00ff


	//----- nvinfo : EIATTR_NUM_BARRIERS
	.align		4
        /*0030*/ 	.byte	0x02, 0x4c
        /*0032*/ 	.byte	0x07
	.zero		1


	//----- nvinfo : EIATTR_EXTERNS
	.align		4
        /*0034*/ 	.byte	0x04, 0x0f
        /*0036*/ 	.short	(.L_37 - .L_36)


	//   ....[0]....
	.align		4
.L_36:
        /*0038*/ 	.word	index@(__assertfail)


	//----- nvinfo : EIATTR_MERCURY_ISA_VERSION
	.align		4
.L_37:
        /*003c*/ 	.byte	0x03, 0x5f
        /*003e*/ 	.short	0x0101


	//----- nvinfo : EIATTR_INT_WARP_WIDE_INSTR_OFFSETS
	.align		4
        /*0040*/ 	.byte	0x04, 0x31
        /*0042*/ 	.short	(.L_39 - .L_38)


	//   ....[0]....
.L_38:
        /*0044*/ 	.word	0x00004350


	//   ....[1]....
        /*0048*/ 	.word	0x00004370


	//   ....[2]....
        /*004c*/ 	.word	0x000043a0


	//   ....[3]....
        /*0050*/ 	.word	0x00004ed0


	//   ....[4]....
        /*0054*/ 	.word	0x00004f40


	//   ....[5]....
        /*0058*/ 	.word	0x00005030


	//   ....[6]....
        /*005c*/ 	.word	0x000050b0


	//   ....[7]....
        /*0060*/ 	.word	0x000051a0


	//   ....[8]....
        /*0064*/ 	.word	0x00005220


	//   ....[9]....
        /*0068*/ 	.word	0x00005320


	//   ....[10]....
        /*006c*/ 	.word	0x000053b0


	//   ....[11]....
        /*0070*/ 	.word	0x000054b0


	//   ....[12]....
        /*0074*/ 	.word	0x00005530


	//   ....[13]....
        /*0078*/ 	.word	0x00005630


	//   ....[14]....
        /*007c*/ 	.word	0x000056b0


	//   ....[15]....
        /*0080*/ 	.word	0x000057b0


	//   ....[16]....
        /*0084*/ 	.word	0x00005830


	//   ....[17]....
        /*0088*/ 	.word	0x00005920


	//   ....[18]....
        /*008c*/ 	.word	0x000059b0


	//----- nvinfo : EIATTR_COOP_GROUP_MASK_REGIDS
	.align		4
.L_39:
        /*0090*/ 	.byte	0x04, 0x29
        /*0092*/ 	.short	(.L_41 - .L_40)


	//   ....[0]....
.L_40:
        /*0094*/ 	.word	0xffffffff


	//   ....[1]....
        /*0098*/ 	.word	0xffffffff


	//   ....[2]....
        /*009c*/ 	.word	0xffffffff


	//   ....[3]....
        /*00a0*/ 	.word	0xffffffff


	//   ....[4]....
        /*00a4*/ 	.word	0xffffffff


	//   ....[5]....
        /*00a8*/ 	.word	0xffffffff


	//   ....[6]....
        /*00ac*/ 	.word	0xffffffff


	//   ....[7]....
        /*00b0*/ 	.word	0xffffffff


	//   ....[8]....
        /*00b4*/ 	.word	0xffffffff


	//   ....[9]....
        /*00b8*/ 	.word	0xffffffff


	//   ....[10]....
        /*00bc*/ 	.word	0xffffffff


	//   ....[11]....
        /*00c0*/ 	.word	0xffffffff


	//   ....[12]....
        /*00c4*/ 	.word	0xffffffff


	//   ....[13]....
        /*00c8*/ 	.word	0xffffffff


	//----- nvinfo : EIATTR_COOP_GROUP_INSTR_OFFSETS
	.align		4
.L_41:
        /*00cc*/ 	.byte	0x04, 0x28
        /*00ce*/ 	.short	(.L_43 - .L_42)


	//   ....[0]....
.L_42:
        /*00d0*/ 	.word	0x00000080


	//   ....[1]....
        /*00d4*/ 	.word	0x000004e0


	//   ....[2]....
        /*00d8*/ 	.word	0x00000650


	//   ....[3]....
        /*00dc*/ 	.word	0x000007f0


	//   ....[4]....
        /*00e0*/ 	.word	0x000008f0


	//   ....[5]....
        /*00e4*/ 	.word	0x00000a60


	//   ....[6]....
        /*00e8*/ 	.word	0x00000c00


	//   ....[7]....
        /*00ec*/ 	.word	0x00000db0


	//   ....[8]....
        /*00f0*/ 	.word	0x000025e0


	//   ....[9]....
        /*00f4*/ 	.word	0x00003380


	//   ....[10]....
        /*00f8*/ 	.word	0x00003590


	//   ....[11]....
        /*00fc*/ 	.word	0x000035c0


	//   ....[12]....
        /*0100*/ 	.word	0x00004230


	//   ....[13]....
        /*0104*/ 	.word	0x00004460


	//----- nvinfo : EIATTR_VRC_CTA_INIT_COUNT
	.align		4
.L_43:
        /*0108*/ 	.byte	0x02, 0x4a
        /*010a*/ 	.byte	0x80
	.zero		1


	//----- nvinfo : EIATTR_SYSCALL_OFFSETS
	.align		4
        /*010c*/ 	.byte	0x04, 0x46
        /*010e*/ 	.short	(.L_45 - .L_44)


	//   ....[0]....
.L_44:
        /*0110*/ 	.word	0x00006680


	//   ....[1]....
        /*0114*/ 	.word	0x00006770


	//   ....[2]....
        /*0118*/ 	.word	0x00006f90


	//   ....[3]....
        /*011c*/ 	.word	0x00007750


	//   ....[4]....
        /*0120*/ 	.word	0x00007eb0


	//   ....[5]....
        /*0124*/ 	.word	0x00008660


	//   ....[6]....
        /*0128*/ 	.word	0x00008e10


	//   ....[7]....
        /*012c*/ 	.word	0x000095f0


	//   ....[8]....
        /*0130*/ 	.word	0x00009da0


	//   ....[9]....
        /*0134*/ 	.word	0x0000a500


	//----- nvinfo : EIATTR_MBARRIER_INSTR_OFFSETS
	.align		4
.L_45:
        /*0138*/ 	.byte	0x04, 0x39
        /*013a*/ 	.short	(.L_47 - .L_46)


	//   ....[0]....
.L_46:
        /*013c*/ 	.word	0x00000600
        /*0140*/ 	.word	0x000000ff
        /*0144*/ 	.word	0x00000000
        /*0148*/ 	.short	0x0100
        /*014a*/ 	.byte	0x04
	.zero		1


	//   ....[1]....
        /*014c*/ 	.word	0x00000610
        /*0150*/ 	.word	0x000000ff
        /*0154*/ 	.word	0x00000010
        /*0158*/ 	.short	0x0100
        /*015a*/ 	.byte	0x04
	.zero		1


	//   ....[2]....
        /*015c*/ 	.word	0x00000620
        /*0160*/ 	.word	0x000000ff
        /*0164*/ 	.word	0x00000008
        /*0168*/ 	.short	0x0100
        /*016a*/ 	.byte	0x04
	.zero		1


	//   ....[3]....
        /*016c*/ 	.word	0x00000630
        /*0170*/ 	.word	0x000000ff
        /*0174*/ 	.word	0x00000018
        /*0178*/ 	.short	0x0100
        /*017a*/ 	.byte	0x04
	.zero		1


	//   ....[4]....
        /*017c*/ 	.word	0x00000760
        /*0180*/ 	.word	0x000000ff
        /*0184*/ 	.word	0x00000020
        /*0188*/ 	.short	0x0100
        /*018a*/ 	.byte	0x04
	.zero		1


	//   ....[5]....
        /*018c*/ 	.word	0x00000770
        /*0190*/ 	.word	0x000000ff
        /*0194*/ 	.word	0x00000040
        /*0198*/ 	.short	0x0100
        /*019a*/ 	.byte	0x04
	.zero		1


	//   ....[6]....
        /*019c*/ 	.word	0x00000780
        /*01a0*/ 	.word	0x000000ff
        /*01a4*/ 	.word	0x00000028
        /*01a8*/ 	.short	0x0100
        /*01aa*/ 	.byte	0x04
	.zero		1


	//   ....[7]....
        /*01ac*/ 	.word	0x00000790
        /*01b0*/ 	.word	0x000000ff
        /*01b4*/ 	.word	0x00000048
        /*01b8*/ 	.short	0x0100
        /*01ba*/ 	.byte	0x04
	.zero		1


	//   ....[8]....
        /*01bc*/ 	.word	0x000007a0
        /*01c0*/ 	.word	0x000000ff
        /*01c4*/ 	.word	0x00000030
        /*01c8*/ 	.short	0x0100
        /*01ca*/ 	.byte	0x04
	.zero		1


	//   ....[9]....
        /*01cc*/ 	.word	0x000007b0
        /*01d0*/ 	.word	0x000000ff
        /*01d4*/ 	.word	0x00000050
        /*01d8*/ 	.short	0x0100
        /*01da*/ 	.byte	0x04
	.zero		1


	//   ....[10]....
        /*01dc*/ 	.word	0x000007c0
        /*01e0*/ 	.word	0x000000ff
        /*01e4*/ 	.word	0x00000038
        /*01e8*/ 	.short	0x0100
        /*01ea*/ 	.byte	0x04
	.zero		1


	//   ....[11]....
        /*01ec*/ 	.word	0x000007d0
        /*01f0*/ 	.word	0x000000ff
        /*01f4*/ 	.word	0x00000058
        /*01f8*/ 	.short	0x0100
        /*01fa*/ 	.byte	0x04
	.zero		1


	//   ....[12]....
        /*01fc*/ 	.word	0x000008c0
        /*0200*/ 	.word	0x000000ff
        /*0204*/ 	.word	0x00000060
        /*0208*/ 	.short	0x0100
        /*020a*/ 	.byte	0x06
	.zero		1


	//   ....[13]....
        /*020c*/ 	.word	0x000008d0
        /*0210*/ 	.word	0x000000ff
        /*0214*/ 	.word	0x00000068
        /*0218*/ 	.short	0x0100
        /*021a*/ 	.byte	0x06
	.zero		1


	//   ....[14]....
        /*021c*/ 	.word	0x00000a10
        /*0220*/ 	.word	0x000000ff
        /*0224*/ 	.word	0x00000070
        /*0228*/ 	.short	0x0100
        /*022a*/ 	.byte	0x06
	.zero		1


	//   ....[15]....
        /*022c*/ 	.word	0x00000a20
        /*0230*/ 	.word	0x000000ff
        /*0234*/ 	.word	0x00000080
        /*0238*/ 	.short	0x0100
        /*023a*/ 	.byte	0x06
	.zero		1


	//   ....[16]....
        /*023c*/ 	.word	0x00000a30
        /*0240*/ 	.word	0x000000ff
        /*0244*/ 	.word	0x00000078
        /*0248*/ 	.short	0x0100
        /*024a*/ 	.byte	0x06
	.zero		1


	//   ....[17]....
        /*024c*/ 	.word	0x00000a40
        /*0250*/ 	.word	0x000000ff
        /*0254*/ 	.word	0x00000088
        /*0258*/ 	.short	0x0100
        /*025a*/ 	.byte	0x06
	.zero		1


	//   ....[18]....
        /*025c*/ 	.word	0x00000b70
        /*0260*/ 	.word	0x000000ff
        /*0264*/ 	.word	0x00000090
        /*0268*/ 	.short	0x0100
        /*026a*/ 	.byte	0x04
	.zero		1


	//   ....[19]....
        /*026c*/ 	.word	0x00000b80
        /*0270*/ 	.word	0x000000ff
        /*0274*/ 	.word	0x000000b0
        /*0278*/ 	.short	0x0100
        /*027a*/ 	.byte	0x04
	.zero		1


	//   ....[20]....
        /*027c*/ 	.word	0x00000b90
        /*0280*/ 	.word	0x000000ff
        /*0284*/ 	.word	0x00000098
        /*0288*/ 	.short	0x0100
        /*028a*/ 	.byte	0x04
	.zero		1


	//   ....[21]....
        /*028c*/ 	.word	0x00000ba0
        /*0290*/ 	.word	0x000000ff
        /*0294*/ 	.word	0x000000b8
        /*0298*/ 	.short	0x0100
        /*029a*/ 	.byte	0x04
	.zero		1


	//   ....[22]....
        /*029c*/ 	.word	0x00000bb0
        /*02a0*/ 	.word	0x000000ff
        /*02a4*/ 	.word	0x000000a0
        /*02a8*/ 	.short	0x0100
        /*02aa*/ 	.byte	0x04
	.zero		1


	//   ....[23]....
        /*02ac*/ 	.word	0x00000bc0
        /*02b0*/ 	.word	0x000000ff
        /*02b4*/ 	.word	0x000000c0
        /*02b8*/ 	.short	0x0100
        /*02ba*/ 	.byte	0x04
	.zero		1


	//   ....[24]....
        /*02bc*/ 	.word	0x00000bd0
        /*02c0*/ 	.word	0x000000ff
        /*02c4*/ 	.word	0x000000a8
        /*02c8*/ 	.short	0x0100
        /*02ca*/ 	.byte	0x04
	.zero		1


	//   ....[25]....
        /*02cc*/ 	.word	0x00000be0
        /*02d0*/ 	.word	0x000000ff
        /*02d4*/ 	.word	0x000000c8
        /*02d8*/ 	.short	0x0100
        /*02da*/ 	.byte	0x04
	.zero		1


	//   ....[26]....
        /*02dc*/ 	.word	0x00000cd0
        /*02e0*/ 	.word	0x000000ff
        /*02e4*/ 	.word	0x000000d0
        /*02e8*/ 	.short	0x0100
        /*02ea*/ 	.byte	0x04
	.zero		1


	//   ....[27]....
        /*02ec*/ 	.word	0x00000ce0
        /*02f0*/ 	.word	0x000000ff
        /*02f4*/ 	.word	0x000000e0
        /*02f8*/ 	.short	0x0100
        /*02fa*/ 	.byte	0x04
	.zero		1


	//   ....[28]....
        /*02fc*/ 	.word	0x00000cf0
        /*0300*/ 	.word	0x000000ff
        /*0304*/ 	.word	0x000000d8
        /*0308*/ 	.short	0x0100
        /*030a*/ 	.byte	0x04
	.zero		1


	//   ....[29]....
        /*030c*/ 	.word	0x00000d00
        /*0310*/ 	.word	0x000000ff
        /*0314*/ 	.word	0x000000e8
        /*0318*/ 	.short	0x0100
        /*031a*/ 	.byte	0x04
	.zero		1


	//   ....[30]....
        /*031c*/ 	.word	0x00001bf0
        /*0320*/ 	.word	0x00000003
        /*0324*/ 	.word	0x000000e0
        /*0328*/ 	.short	0x010a
        /*032a*/ 	.byte	0xff
	.zero		1


	//   ....[31]....
        /*032c*/ 	.word	0x00001c20
        /*0330*/ 	.word	0x00000003
        /*0334*/ 	.word	0x000000d0
        /*0338*/ 	.short	0x0101
        /*033a*/ 	.byte	0xff
	.zero		1


	//   ....[32]....
        /*033c*/ 	.word	0x00001d00
        /*0340*/ 	.word	0x000000ff
        /*0344*/ 	.word	0x00000010
        /*0348*/ 	.short	0x010a
        /*034a*/ 	.byte	0x04
	.zero		1


	//   ....[33]....
        /*034c*/ 	.word	0x00001d80
        /*0350*/ 	.word	0x000000ff
        /*0354*/ 	.word	0x00000010
        /*0358*/ 	.short	0x010a
        /*035a*/ 	.byte	0x21
	.zero		1


	//   ....[34]....
        /*035c*/ 	.word	0x00001ec0
        /*0360*/ 	.word	0x000000ff
        /*0364*/ 	.word	0x00000010
        /*0368*/ 	.short	0x010a
        /*036a*/ 	.byte	0x04
	.zero		1


	//   ....[35]....
        /*036c*/ 	.word	0x00002170
        /*0370*/ 	.word	0x000000ff
        /*0374*/ 	.word	0x00000068
        /*0378*/ 	.short	0x0101
        /*037a*/ 	.byte	0x15
	.zero		1


	//   ....[36]....
        /*037c*/ 	.word	0x00002190
        /*0380*/ 	.word	0x000000ff
        /*0384*/ 	.word	0x00000010
        /*0388*/ 	.short	0x010a
        /*038a*/ 	.byte	0x04
	.zero		1


	//   ....[37]....
        /*038c*/ 	.word	0x00002210
        /*0390*/ 	.word	0x000000ff
        /*0394*/ 	.word	0x00000010
        /*0398*/ 	.short	0x010a
        /*039a*/ 	.byte	0x21
	.zero		1


	//   ....[38]....
        /*039c*/ 	.word	0x00002350
        /*03a0*/ 	.word	0x000000ff
        /*03a4*/ 	.word	0x00000010
        /*03a8*/ 	.short	0x010a
        /*03aa*/ 	.byte	0x04
	.zero		1


	//   ....[39]....
        /*03ac*/ 	.word	0x00002610
        /*03b0*/ 	.word	0x00000003
        /*03b4*/ 	.word	0x00000070
        /*03b8*/ 	.short	0x010a
        /*03ba*/ 	.byte	0xff
	.zero		1


	//   ....[40]....
        /*03bc*/ 	.word	0x00002760
        /*03c0*/ 	.word	0x00000000
        /*03c4*/ 	.word	0x00000000
        /*03c8*/ 	.short	0x0101
        /*03ca*/ 	.byte	0xff
	.zero		1


	//   ....[41]....
        /*03cc*/ 	.word	0x00002d20
        /*03d0*/ 	.word	0x000000ff
        /*03d4*/ 	.word	0x00000000
        /*03d8*/ 	.short	0x010a
        /*03da*/ 	.byte	0x04
	.zero		1


	//   ....[42]....
        /*03dc*/ 	.word	0x00002dc0
        /*03e0*/ 	.word	0x00000000
        /*03e4*/ 	.word	0x00000000
        /*03e8*/ 	.short	0x010a
        /*03ea*/ 	.byte	0xff
	.zero		1


	//   ....[43]....
        /*03ec*/ 	.word	0x00002ee0
        /*03f0*/ 	.word	0x00000002
        /*03f4*/ 	.word	0x000000d0
        /*03f8*/ 	.short	0x010a
        /*03fa*/ 	.byte	0xff
	.zero		1


	//   ....[44]....
        /*03fc*/ 	.word	0x00002f40
        /*0400*/ 	.word	0x00000004
        /*0404*/ 	.word	0x00000000
        /*0408*/ 	.short	0x0101
        /*040a*/ 	.byte	0xff
	.zero		1


	//   ....[45]....
        /*040c*/ 	.word	0x00002f60
        /*0410*/ 	.word	0x000000ff
        /*0414*/ 	.word	0x00000080
        /*0418*/ 	.short	0x010a
        /*041a*/ 	.byte	0x04
	.zero		1


	//   ....[46]....
        /*041c*/ 	.word	0x00003080
        /*0420*/ 	.word	0x00000002
        /*0424*/ 	.word	0x00000070
        /*0428*/ 	.short	0x010a
        /*042a*/ 	.byte	0xff
	.zero		1


	//   ....[47]....
        /*042c*/ 	.word	0x00003190
        /*0430*/ 	.word	0x00000002
        /*0434*/ 	.word	0x00000000
        /*0438*/ 	.short	0x0101
        /*043a*/ 	.byte	0xff
	.zero		1


	//   ....[48]....
        /*043c*/ 	.word	0x00003220
        /*0440*/ 	.word	0x000000ff
        /*0444*/ 	.word	0x00000080
        /*0448*/ 	.short	0x0106
        /*044a*/ 	.byte	0x04
	.zero		1


	//   ....[49]....
        /*044c*/ 	.word	0x00003240
        /*0450*/ 	.word	0x000000ff
        /*0454*/ 	.word	0x00000080
        /*0458*/ 	.short	0x010a
        /*045a*/ 	.byte	0x04
	.zero		1


	//   ....[50]....
        /*045c*/ 	.word	0x000032d0
        /*0460*/ 	.word	0x000000ff
        /*0464*/ 	.word	0x00000080
        /*0468*/ 	.short	0x0106
        /*046a*/ 	.byte	0x07
	.zero		1


	//   ....[51]....
        /*046c*/ 	.word	0x00003310
        /*0470*/ 	.word	0x00000000
        /*0474*/ 	.word	0x00000080
        /*0478*/ 	.short	0x010a
        /*047a*/ 	.byte	0xff
	.zero		1


	//   ....[52]....
        /*047c*/ 	.word	0x000038e0
        /*0480*/ 	.word	0x00000000
        /*0484*/ 	.word	0x00000070
        /*0488*/ 	.short	0x010a
        /*048a*/ 	.byte	0xff
	.zero		1


	//   ....[53]....
        /*048c*/ 	.word	0x000039e0
        /*0490*/ 	.word	0x00000003
        /*0494*/ 	.word	0x00000000
        /*0498*/ 	.short	0x0101
        /*049a*/ 	.byte	0xff
	.zero		1


	//   ....[54]....
        /*049c*/ 	.word	0x000039f0
        /*04a0*/ 	.word	0x000000ff
        /*04a4*/ 	.word	0x00000000
        /*04a8*/ 	.short	0x010a
        /*04aa*/ 	.byte	0x04
	.zero		1


	//   ....[55]....
        /*04ac*/ 	.word	0x00003a70
        /*04b0*/ 	.word	0x000000ff
        /*04b4*/ 	.word	0x000000b0
        /*04b8*/ 	.short	0x010a
        /*04ba*/ 	.byte	0x2e
	.zero		1


	//   ....[56]....
        /*04bc*/ 	.word	0x00003b50
        /*04c0*/ 	.word	0x000000ff
        /*04c4*/ 	.word	0x00000000
        /*04c8*/ 	.short	0x010a
        /*04ca*/ 	.byte	0x07
	.zero		1


	//   ....[57]....
        /*04cc*/ 	.word	0x00003c90
        /*04d0*/ 	.word	0x000000ff
        /*04d4*/ 	.word	0x00000000
        /*04d8*/ 	.short	0x010a
        /*04da*/ 	.byte	0x04
	.zero		1


	//   ....[58]....
        /*04dc*/ 	.word	0x00004060
        /*04e0*/ 	.word	0x000000ff
        /*04e4*/ 	.word	0x00000000
        /*04e8*/ 	.short	0x010a
        /*04ea*/ 	.byte	0x04
	.zero		1


	//   ....[59]....
        /*04ec*/ 	.word	0x000040f0
        /*04f0*/ 	.word	0x000000ff
        /*04f4*/ 	.word	0x00000000
        /*04f8*/ 	.short	0x010a
        /*04fa*/ 	.byte	0x05
	.zero		1


	//   ....[60]....
        /*04fc*/ 	.word	0x00004180
        /*0500*/ 	.word	0x000000ff
        /*0504*/ 	.word	0x00000000
        /*0508*/ 	.short	0x010a
        /*050a*/ 	.byte	0x05
	.zero		1


	//   ....[61]....
        /*050c*/ 	.word	0x00004210
        /*0510*/ 	.word	0x000000ff
        /*0514*/ 	.word	0x00000000
        /*0518*/ 	.short	0x010a
        /*051a*/ 	.byte	0x04
	.zero		1


	//   ....[62]....
        /*051c*/ 	.word	0x000046c0
        /*0520*/ 	.word	0x0000000c
        /*0524*/ 	.word	0x00000070
        /*0528*/ 	.short	0x010a
        /*052a*/ 	.byte	0xff
	.zero		1


	//   ....[63]....
        /*052c*/ 	.word	0x00004830
        /*0530*/ 	.word	0x00000000
        /*0534*/ 	.word	0x00000000
        /*0538*/ 	.short	0x0101
        /*053a*/ 	.byte	0xff
	.zero		1


	//   ....[64]....
        /*053c*/ 	.word	0x00004cd0
        /*0540*/ 	.word	0x000000ff
        /*0544*/ 	.word	0x00000068
        /*0548*/ 	.short	0x010a
        /*054a*/ 	.byte	0x15
	.zero		1


	//   ....[65]....
        /*054c*/ 	.word	0x00004e50
        /*0550*/ 	.word	0x000000ff
        /*0554*/ 	.word	0x00000040
        /*0558*/ 	.short	0x010a
        /*055a*/ 	.byte	0x15
	.zero		1


	//   ....[66]....
        /*055c*/ 	.word	0x00004fd0
        /*0560*/ 	.word	0x000000ff
        /*0564*/ 	.word	0x00000020
        /*0568*/ 	.short	0x010b
        /*056a*/ 	.byte	0x15
	.zero		1


	//   ....[67]....
        /*056c*/ 	.word	0x00004fe0
        /*0570*/ 	.word	0x000000ff
        /*0574*/ 	.word	0x00000000
        /*0578*/ 	.short	0x0101
        /*057a*/ 	.byte	0x06
	.zero		1


	//   ....[68]....
        /*057c*/ 	.word	0x00005000
        /*0580*/ 	.word	0x000000ff
        /*0584*/ 	.word	0x00000048
        /*0588*/ 	.short	0x010a
        /*058a*/ 	.byte	0x15
	.zero		1


	//   ....[69]....
        /*058c*/ 	.word	0x00005140
        /*0590*/ 	.word	0x000000ff
        /*0594*/ 	.word	0x00000028
        /*0598*/ 	.short	0x010b
        /*059a*/ 	.byte	0x15
	.zero		1


	//   ....[70]....
        /*059c*/ 	.word	0x00005150
        /*05a0*/ 	.word	0x000000ff
        /*05a4*/ 	.word	0x00000000
        /*05a8*/ 	.short	0x0101
        /*05aa*/ 	.byte	0x07
	.zero		1


	//   ....[71]....
        /*05ac*/ 	.word	0x00005170
        /*05b0*/ 	.word	0x000000ff
        /*05b4*/ 	.word	0x00000050
        /*05b8*/ 	.short	0x010a
        /*05ba*/ 	.byte	0x15
	.zero		1


	//   ....[72]....
        /*05bc*/ 	.word	0x000052c0
        /*05c0*/ 	.word	0x000000ff
        /*05c4*/ 	.word	0x00000030
        /*05c8*/ 	.short	0x010b
        /*05ca*/ 	.byte	0x15
	.zero		1


	//   ....[73]....
        /*05cc*/ 	.word	0x000052d0
        /*05d0*/ 	.word	0x000000ff
        /*05d4*/ 	.word	0x00000000
        /*05d8*/ 	.short	0x0101
        /*05da*/ 	.byte	0x1d
	.zero		1


	//   ....[74]....
        /*05dc*/ 	.word	0x000052f0
        /*05e0*/ 	.word	0x000000ff
        /*05e4*/ 	.word	0x00000058
        /*05e8*/ 	.short	0x010a
        /*05ea*/ 	.byte	0x15
	.zero		1


	//   ....[75]....
        /*05ec*/ 	.word	0x00005460
        /*05f0*/ 	.word	0x000000ff
        /*05f4*/ 	.word	0x00000038
        /*05f8*/ 	.short	0x010b
        /*05fa*/ 	.byte	0x15
	.zero		1


	//   ....[76]....
        /*05fc*/ 	.word	0x00005470
        /*0600*/ 	.word	0x000000ff
        /*0604*/ 	.word	0x00000000
        /*0608*/ 	.short	0x0101
        /*060a*/ 	.byte	0x18
	.zero		1


	//   ....[77]....
        /*060c*/ 	.word	0x00005480
        /*0610*/ 	.word	0x000000ff
        /*0614*/ 	.word	0x00000040
        /*0618*/ 	.short	0x010a
        /*061a*/ 	.byte	0x15
	.zero		1


	//   ....[78]....
        /*061c*/ 	.word	0x000055e0
        /*0620*/ 	.word	0x000000ff
        /*0624*/ 	.word	0x00000020
        /*0628*/ 	.short	0x010b
        /*062a*/ 	.byte	0x15
	.zero		1


	//   ....[79]....
        /*062c*/ 	.word	0x000055f0
        /*0630*/ 	.word	0x000000ff
        /*0634*/ 	.word	0x00000000
        /*0638*/ 	.short	0x0101
        /*063a*/ 	.byte	0x06
	.zero		1


	//   ....[80]....
        /*063c*/ 	.word	0x00005600
        /*0640*/ 	.word	0x000000ff
        /*0644*/ 	.word	0x00000048
        /*0648*/ 	.short	0x010a
        /*064a*/ 	.byte	0x15
	.zero		1


	//   ....[81]....
        /*064c*/ 	.word	0x00005760
        /*0650*/ 	.word	0x000000ff
        /*0654*/ 	.word	0x00000028
        /*0658*/ 	.short	0x010b
        /*065a*/ 	.byte	0x15
	.zero		1


	//   ....[82]....
        /*065c*/ 	.word	0x00005770
        /*0660*/ 	.word	0x000000ff
        /*0664*/ 	.word	0x00000000
        /*0668*/ 	.short	0x0101
        /*066a*/ 	.byte	0x07
	.zero		1


	//   ....[83]....
        /*066c*/ 	.word	0x00005780
        /*0670*/ 	.word	0x000000ff
        /*0674*/ 	.word	0x00000050
        /*0678*/ 	.short	0x010a
        /*067a*/ 	.byte	0x15
	.zero		1


	//   ....[84]....
        /*067c*/ 	.word	0x000058d0
        /*0680*/ 	.word	0x000000ff
        /*0684*/ 	.word	0x00000030
        /*0688*/ 	.short	0x010b
        /*068a*/ 	.byte	0x15
	.zero		1


	//   ....[85]....
        /*068c*/ 	.word	0x000058e0
        /*0690*/ 	.word	0x000000ff
        /*0694*/ 	.word	0x00000000
        /*0698*/ 	.short	0x0101
        /*069a*/ 	.byte	0x1d
	.zero		1


	//   ....[86]....
        /*069c*/ 	.word	0x000058f0
        /*06a0*/ 	.word	0x000000ff
        /*06a4*/ 	.word	0x00000058
        /*06a8*/ 	.short	0x010a
        /*06aa*/ 	.byte	0x15
	.zero		1


	//   ....[87]....
        /*06ac*/ 	.word	0x00005ae0
        /*06b0*/ 	.word	0x000000ff
        /*06b4*/ 	.word	0x00000038
        /*06b8*/ 	.short	0x010b
        /*06ba*/ 	.byte	0x15
	.zero		1


	//   ....[88]....
        /*06bc*/ 	.word	0x00005af0
        /*06c0*/ 	.word	0x000000ff
        /*06c4*/ 	.word	0x00000000
        /*06c8*/ 	.short	0x0101
        /*06ca*/ 	.byte	0x18
	.zero		1


	//   ....[89]....
        /*06cc*/ 	.word	0x00005b10
        /*06d0*/ 	.word	0x000000ff
        /*06d4*/ 	.word	0x00000040
        /*06d8*/ 	.short	0x010a
        /*06da*/ 	.byte	0x15
	.zero		1


	//   ....[90]....
        /*06dc*/ 	.word	0x00005b30
        /*06e0*/ 	.word	0x000000ff
        /*06e4*/ 	.word	0x00000048
        /*06e8*/ 	.short	0x010a
        /*06ea*/ 	.byte	0x15
	.zero		1


	//   ....[91]....
        /*06ec*/ 	.word	0x00005b50
        /*06f0*/ 	.word	0x000000ff
        /*06f4*/ 	.word	0x00000050
        /*06f8*/ 	.short	0x010a
        /*06fa*/ 	.byte	0x15
	.zero		1


	//   ....[92]....
        /*06fc*/ 	.word	0x00005ba0
        /*0700*/ 	.word	0x00000002
        /*0704*/ 	.word	0x00000058
        /*0708*/ 	.short	0x010a
        /*070a*/ 	.byte	0xff
	.zero		1


	//   ....[93]....
        /*070c*/ 	.word	0x00005ef0
        /*0710*/ 	.word	0x00000000
        /*0714*/ 	.word	0x00000070
        /*0718*/ 	.short	0x010a
        /*071a*/ 	.byte	0xff
	.zero		1


	//   ....[94]....
        /*071c*/ 	.word	0x00005fc0
        /*0720*/ 	.word	0x00000000
        /*0724*/ 	.word	0x00000000
        /*0728*/ 	.short	0x0101
        /*072a*/ 	.byte	0xff
	.zero		1


	//   ....[95]....
        /*072c*/ 	.word	0x00006c10
        /*0730*/ 	.word	0x000000ff
        /*0734*/ 	.word	0x00000020
        /*0738*/ 	.short	0x010a
        /*073a*/ 	.byte	0x2b
	.zero		1


	//   ....[96]....
        /*073c*/ 	.word	0x00006c50
        /*0740*/ 	.word	0x00000057
        /*0744*/ 	.word	0x00000090
        /*0748*/ 	.short	0x010a
        /*074a*/ 	.byte	0xff
	.zero		1


	//   ....[97]....
        /*074c*/ 	.word	0x00006d70
        /*0750*/ 	.word	0x000000ff
        /*0754*/ 	.word	0x00000020
        /*0758*/ 	.short	0x010a
        /*075a*/ 	.byte	0x2b
	.zero		1


	//   ....[98]....
        /*075c*/ 	.word	0x00006e70
        /*0760*/ 	.word	0x00000057
        /*0764*/ 	.word	0x00000090
        /*0768*/ 	.short	0x010a
        /*076a*/ 	.byte	0xff
	.zero		1


	//   ....[99]....
        /*076c*/ 	.word	0x00007470
        /*0770*/ 	.word	0x00000000
        /*0774*/ 	.word	0x00000000
        /*0778*/ 	.short	0x0101
        /*077a*/ 	.byte	0xff
	.zero		1


	//   ....[100]....
        /*077c*/ 	.word	0x00007480
        /*0780*/ 	.word	0x00000003
        /*0784*/ 	.word	0x00000020
        /*0788*/ 	.short	0x010a
        /*078a*/ 	.byte	0xff
	.zero		1


	//   ....[101]....
        /*078c*/ 	.word	0x00007550
        /*0790*/ 	.word	0x00000003
        /*0794*/ 	.word	0x00000020
        /*0798*/ 	.short	0x010a
        /*079a*/ 	.byte	0xff
	.zero		1


	//   ....[102]....
        /*079c*/ 	.word	0x00007bd0
        /*07a0*/ 	.word	0x00000014
        /*07a4*/ 	.word	0x00000000
        /*07a8*/ 	.short	0x0101
        /*07aa*/ 	.byte	0xff
	.zero		1


	//   ....[103]....
        /*07ac*/ 	.word	0x00007bf0
        /*07b0*/ 	.word	0x00000015
        /*07b4*/ 	.word	0x00000020
        /*07b8*/ 	.short	0x010a
        /*07ba*/ 	.byte	0xff
	.zero		1


	//   ....[104]....
        /*07bc*/ 	.word	0x00007cb0
        /*07c0*/ 	.word	0x00000015
        /*07c4*/ 	.word	0x00000020
        /*07c8*/ 	.short	0x010a
        /*07ca*/ 	.byte	0xff
	.zero		1


	//   ....[105]....
        /*07cc*/ 	.word	0x00008340
        /*07d0*/ 	.word	0x00000014
        /*07d4*/ 	.word	0x00000000
        /*07d8*/ 	.short	0x0101
        /*07da*/ 	.byte	0xff
	.zero		1


	//   ....[106]....
        /*07dc*/ 	.word	0x00008360
        /*07e0*/ 	.word	0x00000015
        /*07e4*/ 	.word	0x00000020
        /*07e8*/ 	.short	0x010a
        /*07ea*/ 	.byte	0xff
	.zero		1


	//   ....[107]....
        /*07ec*/ 	.word	0x00008420
        /*07f0*/ 	.word	0x00000015
        /*07f4*/ 	.word	0x00000020
        /*07f8*/ 	.short	0x010a
        /*07fa*/ 	.byte	0xff
	.zero		1


	//   ....[108]....
        /*07fc*/ 	.word	0x00008ae0
        /*0800*/ 	.word	0x00000014
        /*0804*/ 	.word	0x00000000
        /*0808*/ 	.short	0x0101
        /*080a*/ 	.byte	0xff
	.zero		1


	//   ....[109]....
        /*080c*/ 	.word	0x00008b00
        /*0810*/ 	.word	0x00000015
        /*0814*/ 	.word	0x00000020
        /*0818*/ 	.short	0x010a
        /*081a*/ 	.byte	0xff
	.zero		1


	//   ....[110]....
        /*081c*/ 	.word	0x00008bc0
        /*0820*/ 	.word	0x00000015
        /*0824*/ 	.word	0x00000020
        /*0828*/ 	.short	0x010a
        /*082a*/ 	.byte	0xff
	.zero		1


	//   ....[111]....
        /*082c*/ 	.word	0x000092c0
        /*0830*/ 	.word	0x00000014
        /*0834*/ 	.word	0x00000000
        /*0838*/ 	.short	0x0101
        /*083a*/ 	.byte	0xff
	.zero		1


	//   ....[112]....
        /*083c*/ 	.word	0x000092e0
        /*0840*/ 	.word	0x00000015
        /*0844*/ 	.word	0x00000020
        /*0848*/ 	.short	0x010a
        /*084a*/ 	.byte	0xff
	.zero		1


	//   ....[113]....
        /*084c*/ 	.word	0x000093a0
        /*0850*/ 	.word	0x00000015
        /*0854*/ 	.word	0x00000020
        /*0858*/ 	.short	0x010a
        /*085a*/ 	.byte	0xff
	.zero		1


	//   ....[114]....
        /*085c*/ 	.word	0x00009a70
        /*0860*/ 	.word	0x00000014
        /*0864*/ 	.word	0x00000000
        /*0868*/ 	.short	0x0101
        /*086a*/ 	.byte	0xff
	.zero		1


	//   ....[115]....
        /*086c*/ 	.word	0x00009a90
        /*0870*/ 	.word	0x00000015
        /*0874*/ 	.word	0x00000020
        /*0878*/ 	.short	0x010a
        /*087a*/ 	.byte	0xff
	.zero		1


	//   ....[116]....
        /*087c*/ 	.word	0x00009b50
        /*0880*/ 	.word	0x00000015
        /*0884*/ 	.word	0x00000020
        /*0888*/ 	.short	0x010a
        /*088a*/ 	.byte	0xff
	.zero		1


	//   ....[117]....
        /*088c*/ 	.word	0x0000a220
        /*0890*/ 	.word	0x00000014
        /*0894*/ 	.word	0x00000000
        /*0898*/ 	.short	0x0101
        /*089a*/ 	.byte	0xff
	.zero		1


	//   ....[118]....
        /*089c*/ 	.word	0x0000a240
        /*08a0*/ 	.word	0x00000015
        /*08a4*/ 	.word	0x00000020
        /*08a8*/ 	.short	0x010a
        /*08aa*/ 	.byte	0xff
	.zero		1


	//   ....[119]....
        /*08ac*/ 	.word	0x0000a300
        /*08b0*/ 	.word	0x00000015
        /*08b4*/ 	.word	0x00000020
        /*08b8*/ 	.short	0x010a
        /*08ba*/ 	.byte	0xff
	.zero		1


	//   ....[120]....
        /*08bc*/ 	.word	0x0000a5f0
        /*08c0*/ 	.word	0x000000ff
        /*08c4*/ 	.word	0x00000000
        /*08c8*/ 	.short	0x0101
        /*08ca*/ 	.byte	0x04
	.zero		1


	//   ....[121]....
        /*08cc*/ 	.word	0x0000aa00
        /*08d0*/ 	.word	0x00000002
        /*08d4*/ 	.word	0x00000000
        /*08d8*/ 	.short	0x0101
        /*08da*/ 	.byte	0xff
	.zero		1


	//   ....[122]....
        /*08dc*/ 	.word	0x0000acc0
        /*08e0*/ 	.word	0x000000ff
        /*08e4*/ 	.word	0x00000000
        /*08e8*/ 	.short	0x0101
        /*08ea*/ 	.byte	0x06
	.zero		1


	//   ....[123]....
        /*08ec*/ 	.word	0x0000ace0
        /*08f0*/ 	.word	0x00000003
        /*08f4*/ 	.word	0x000000e0
        /*08f8*/ 	.short	0x010a
        /*08fa*/ 	.byte	0xff
	.zero		1


	//   ....[124]....
        /*08fc*/ 	.word	0x0000ad40
        /*0900*/ 	.word	0x00000000
        /*0904*/ 	.word	0x00000010
        /*0908*/ 	.short	0x010a
        /*090a*/ 	.byte	0xff
	.zero		1


	//   ....[125]....
        /*090c*/ 	.word	0x0000ada0
        /*0910*/ 	.word	0x00000000
        /*0914*/ 	.word	0x00000010
        /*0918*/ 	.short	0x010a
        /*091a*/ 	.byte	0xff
	.zero		1


	//   ....[126]....
        /*091c*/ 	.word	0x0000adf0
        /*0920*/ 	.word	0x00000003
        /*0924*/ 	.word	0x00000070
        /*0928*/ 	.short	0x010a
        /*092a*/ 	.byte	0xff
	.zero		1


	//   ....[127]....
        /*092c*/ 	.word	0x0000ae50
        /*0930*/ 	.word	0x00000000
        /*0934*/ 	.word	0x00000000
        /*0938*/ 	.short	0x010a
        /*093a*/ 	.byte	0xff
	.zero		1


	//   ....[128]....
        /*093c*/ 	.word	0x0000aea0
        /*0940*/ 	.word	0x00000002
        /*0944*/ 	.word	0x000000d0
        /*0948*/ 	.short	0x010a
        /*094a*/ 	.byte	0xff
	.zero		1


	//   ....[129]....
        /*094c*/ 	.word	0x0000af00
        /*0950*/ 	.word	0x00000002
        /*0954*/ 	.word	0x00000080
        /*0958*/ 	.short	0x010a
        /*095a*/ 	.byte	0xff
	.zero		1


	//   ....[130]....
        /*095c*/ 	.word	0x0000af50
        /*0960*/ 	.word	0x00000002
        /*0964*/ 	.word	0x00000070
        /*0968*/ 	.short	0x010a
        /*096a*/ 	.byte	0xff
	.zero		1


	//   ....[131]....
        /*096c*/ 	.word	0x0000afb0
        /*0970*/ 	.word	0x00000000
        /*0974*/ 	.word	0x00000080
        /*0978*/ 	.short	0x010a
        /*097a*/ 	.byte	0xff
	.zero		1


	//   ....[132]....
        /*097c*/ 	.word	0x0000b000
        /*0980*/ 	.word	0x00000000
        /*0984*/ 	.word	0x00000070
        /*0988*/ 	.short	0x010a
        /*098a*/ 	.byte	0xff
	.zero		1


	//   ....[133]....
        /*098c*/ 	.word	0x0000b060
        /*0990*/ 	.word	0x00000003
        /*0994*/ 	.word	0x000000b0
        /*0998*/ 	.short	0x010a
        /*099a*/ 	.byte	0xff
	.zero		1


	//   ....[134]....
        /*099c*/ 	.word	0x0000b0c0
        /*09a0*/ 	.word	0x00000000
        /*09a4*/ 	.word	0x00000000
        /*09a8*/ 	.short	0x010a
        /*09aa*/ 	.byte	0xff
	.zero		1


	//   ....[135]....
        /*09ac*/ 	.word	0x0000b120
        /*09b0*/ 	.word	0x00000000
        /*09b4*/ 	.word	0x00000000
        /*09b8*/ 	.short	0x010a
        /*09ba*/ 	.byte	0xff
	.zero		1


	//   ....[136]....
        /*09bc*/ 	.word	0x0000b180
        /*09c0*/ 	.word	0x00000000
        /*09c4*/ 	.word	0x00000000
        /*09c8*/ 	.short	0x010a
        /*09ca*/ 	.byte	0xff
	.zero		1


	//   ....[137]....
        /*09cc*/ 	.word	0x0000b1e0
        /*09d0*/ 	.word	0x00000000
        /*09d4*/ 	.word	0x00000000
        /*09d8*/ 	.short	0x010a
        /*09da*/ 	.byte	0xff
	.zero		1


	//   ....[138]....
        /*09dc*/ 	.word	0x0000b240
        /*09e0*/ 	.word	0x00000000
        /*09e4*/ 	.word	0x00000000
        /*09e8*/ 	.short	0x010a
        /*09ea*/ 	.byte	0xff
	.zero		1


	//   ....[139]....
        /*09ec*/ 	.word	0x0000b290
        /*09f0*/ 	.word	0x0000000c
        /*09f4*/ 	.word	0x00000070
        /*09f8*/ 	.short	0x010a
        /*09fa*/ 	.byte	0xff
	.zero		1


	//   ....[140]....
        /*09fc*/ 	.word	0x0000b2f0
        /*0a00*/ 	.word	0x00000000
        /*0a04*/ 	.word	0x00000068
        /*0a08*/ 	.short	0x010a
        /*0a0a*/ 	.byte	0xff
	.zero		1


	//   ....[141]....
        /*0a0c*/ 	.word	0x0000b350
        /*0a10*/ 	.word	0x00000009
        /*0a14*/ 	.word	0x00000040
        /*0a18*/ 	.short	0x010a
        /*0a1a*/ 	.byte	0xff
	.zero		1


	//   ....[142]....
        /*0a1c*/ 	.word	0x0000b3b0
        /*0a20*/ 	.word	0x00000009
        /*0a24*/ 	.word	0x00000048
        /*0a28*/ 	.short	0x010a
        /*0a2a*/ 	.byte	0xff
	.zero		1


	//   ....[143]....
        /*0a2c*/ 	.word	0x0000b410
        /*0a30*/ 	.word	0x00000009
        /*0a34*/ 	.word	0x00000050
        /*0a38*/ 	.short	0x010a
        /*0a3a*/ 	.byte	0xff
	.zero		1


	//   ....[144]....
        /*0a3c*/ 	.word	0x0000b470
        /*0a40*/ 	.word	0x00000009
        /*0a44*/ 	.word	0x00000058
        /*0a48*/ 	.short	0x010a
        /*0a4a*/ 	.byte	0xff
	.zero		1


	//   ....[145]....
        /*0a4c*/ 	.word	0x0000b4d0
        /*0a50*/ 	.word	0x00000000
        /*0a54*/ 	.word	0x00000040
        /*0a58*/ 	.short	0x010a
        /*0a5a*/ 	.byte	0xff
	.zero		1


	//   ....[146]....
        /*0a5c*/ 	.word	0x0000b530
        /*0a60*/ 	.word	0x00000000
        /*0a64*/ 	.word	0x00000048
        /*0a68*/ 	.short	0x010a
        /*0a6a*/ 	.byte	0xff
	.zero		1


	//   ....[147]....
        /*0a6c*/ 	.word	0x0000b590
        /*0a70*/ 	.word	0x00000000
        /*0a74*/ 	.word	0x00000050
        /*0a78*/ 	.short	0x010a
        /*0a7a*/ 	.byte	0xff
	.zero		1


	//   ....[148]....
        /*0a7c*/ 	.word	0x0000b5f0
        /*0a80*/ 	.word	0x00000000
        /*0a84*/ 	.word	0x00000058
        /*0a88*/ 	.short	0x010a
        /*0a8a*/ 	.byte	0xff
	.zero		1


	//   ....[149]....
        /*0a8c*/ 	.word	0x0000b650
        /*0a90*/ 	.word	0x00000003
        /*0a94*/ 	.word	0x00000040
        /*0a98*/ 	.short	0x010a
        /*0a9a*/ 	.byte	0xff
	.zero		1


	//   ....[150]....
        /*0a9c*/ 	.word	0x0000b6b0
        /*0aa0*/ 	.word	0x00000003
        /*0aa4*/ 	.word	0x00000048
        /*0aa8*/ 	.short	0x010a
        /*0aaa*/ 	.byte	0xff
	.zero		1


	//   ....[151]....
        /*0aac*/ 	.word	0x0000b710
        /*0ab0*/ 	.word	0x00000003
        /*0ab4*/ 	.word	0x00000050
        /*0ab8*/ 	.short	0x010a
        /*0aba*/ 	.byte	0xff
	.zero		1


	//   ....[152]....
        /*0abc*/ 	.word	0x0000b760
        /*0ac0*/ 	.word	0x00000000
        /*0ac4*/ 	.word	0x00000070
        /*0ac8*/ 	.short	0x010a
        /*0aca*/ 	.byte	0xff
	.zero		1


	//   ....[153]....
        /*0acc*/ 	.word	0x0000b7c0
        /*0ad0*/ 	.word	0x00000000
        /*0ad4*/ 	.word	0x00000020
        /*0ad8*/ 	.short	0x010a
        /*0ada*/ 	.byte	0xff
	.zero		1


	//   ....[154]....
        /*0adc*/ 	.word	0x0000b810
        /*0ae0*/ 	.word	0x00000057
        /*0ae4*/ 	.word	0x00000090
        /*0ae8*/ 	.short	0x010a
        /*0aea*/ 	.byte	0xff
	.zero		1


	//   ....[155]....
        /*0aec*/ 	.word	0x0000b860
        /*0af0*/ 	.word	0x00000003
        /*0af4*/ 	.word	0x00000020
        /*0af8*/ 	.short	0x010a
        /*0afa*/ 	.byte	0xff
	.zero		1


	//   ....[156]....
        /*0afc*/ 	.word	0x0000b8b0
        /*0b00*/ 	.word	0x00000015
        /*0b04*/ 	.word	0x00000020
        /*0b08*/ 	.short	0x010a
        /*0b0a*/ 	.byte	0xff
	.zero		1


	//   ....[157]....
        /*0b0c*/ 	.word	0x0000b900
        /*0b10*/ 	.word	0x00000015
        /*0b14*/ 	.word	0x00000020
        /*0b18*/ 	.short	0x010a
        /*0b1a*/ 	.byte	0xff
	.zero		1


	//   ....[158]....
        /*0b1c*/ 	.word	0x0000b950
        /*0b20*/ 	.word	0x00000015
        /*0b24*/ 	.word	0x00000020
        /*0b28*/ 	.short	0x010a
        /*0b2a*/ 	.byte	0xff
	.zero		1


	//   ....[159]....
        /*0b2c*/ 	.word	0x0000b9a0
        /*0b30*/ 	.word	0x00000015
        /*0b34*/ 	.word	0x00000020
        /*0b38*/ 	.short	0x010a
        /*0b3a*/ 	.byte	0xff
	.zero		1


	//   ....[160]....
        /*0b3c*/ 	.word	0x0000b9f0
        /*0b40*/ 	.word	0x00000015
        /*0b44*/ 	.word	0x00000020
        /*0b48*/ 	.short	0x010a
        /*0b4a*/ 	.byte	0xff
	.zero		1


	//   ....[161]....
        /*0b4c*/ 	.word	0x0000ba40
        /*0b50*/ 	.word	0x00000015
        /*0b54*/ 	.word	0x00000020
        /*0b58*/ 	.short	0x010a
        /*0b5a*/ 	.byte	0xff
	.zero		1


	//----- nvinfo : EIATTR_NUM_MBARRIERS
	.align		4
.L_47:
        /*0b5c*/ 	.byte	0x03, 0x38
        /*0b5e*/ 	.short	0x001e


	//----- nvinfo : EIATTR_EXIT_INSTR_OFFSETS
	.align		4
        /*0b60*/ 	.byte	0x04, 0x1c
        /*0b62*/ 	.short	(.L_49 - .L_48)


	//   ....[0]....
.L_48:
        /*0b64*/ 	.word	0x00002df0


	//   ....[1]....
        /*0b68*/ 	.word	0x000032e0


	//   ....[2]....
        /*0b6c*/ 	.word	0x00003340


	//   ....[3]....
        /*0b70*/ 	.word	0x00004470


	//   ....[4]....
        /*0b74*/ 	.word	0x00005bd0


	//   ....[5]....
        /*0b78*/ 	.word	0x00005c10


	//   ....[6]....
        /*0b7c*/ 	.word	0x0000abc0


	//   ....[7]....
        /*0b80*/ 	.word	0x0000ac30


	//   ....[8]....
        /*0b84*/ 	.word	0x0000ac60


	//   ....[9]....
        /*0b88*/ 	.word	0x0000acd0


	//----- nvinfo : EIATTR_MAX_THREADS
	.align		4
.L_49:
        /*0b8c*/ 	.byte	0x04, 0x05
        /*0b8e*/ 	.short	(.L_51 - .L_50)
.L_50:
        /*0b90*/ 	.word	0x00000100
        /*0b94*/ 	.word	0x00000001
        /*0b98*/ 	.word	0x00000001


	//----- nvinfo : EIATTR_CRS_STACK_SIZE
	.align		4
.L_51:
        /*0b9c*/ 	.byte	0x04, 0x1e
        /*0b9e*/ 	.short	(.L_53 - .L_52)
.L_52:
        /*0ba0*/ 	.word	0x00000000


	//----- nvinfo : EIATTR_CBANK_PARAM_SIZE
	.align		4
.L_53:
        /*0ba4*/ 	.byte	0x03, 0x19
        /*0ba6*/ 	.short	0x0800


	//----- nvinfo : EIATTR_PARAM_CBANK
	.align		4
        /*0ba8*/ 	.byte	0x04, 0x0a
        /*0baa*/ 	.short	(.L_55 - .L_54)
	.align		4
.L_54:
        /*0bac*/ 	.word	index@(.nv.constant0._ZN7cutlass13device_kernelINS_4gemm6kernel13GemmUniversalIN4cute5tupleIJiiiiEEENS1_10collective13CollectiveMmaINS1_35MainloopSm100TmaUmmaWarpSpecializedILi2ELi2ELi4ENS5_IJNS4_1CILi4EEESB_NSA_ILi1EEEEEEEENS5_IJNSA_ILi64EEENSA_ILi256EEESF_EEEfNS5_IJlSC_lEEEfSI_NS4_8TiledMMAINS4_8MMA_AtomIJNS4_17SM100_MMA_TF32_SSINS_10tfloat32_tESM_fLi64ELi256ELNS4_4UMMA5MajorE0ELSO_0ELNSN_7ScaleInE0ELSP_0EEEEEENS4_6LayoutINS5_IJSC_SC_SC_EEENS5_IJNSA_ILi0EEESU_SU_EEEEENS5_IJNS4_10UnderscoreESX_SX_EEEEENS4_23SM90_TMA_LOAD_MULTICASTENS4_14ComposedLayoutINS4_7SwizzleILi3ELi4ELi3EEENS4_18smem_ptr_flag_bitsILi32EEENSS_INS5_IJNSA_ILi8EEENSA_ILi32EEEEEENS5_IJS17_SC_EEEEEEEvNS4_8identityES10_S1B_vS1C_EENS_8epilogue10collective18CollectiveEpilogueINS1E_23Sm100TmaWarpSpecializedILi4ELi2ELi16ELb1ELb0EEEJSH_NS5_IJNSS_ISF_SC_EENSS_IS17_SC_EEEEEfSI_fSI_NS1E_6fusion15FusionCallbacksIS1I_NS1M_17LinearCombinationIffffLNS_15FloatRoundStyleE2EEESH_S1L_JEEENS4_5SM1004TMEM4LOAD26SM100_TMEM_LOAD_16dp128b8xENS4_13SM90_TMA_LOADES1B_NS4_17SM75_U32x4_LDSM_NENS4_14SM90_TMA_STOREES1B_NS4_17SM90_U32x4_STSM_NENS4_39AutoVectorizingCopyWithAssumedAlignmentILi128EEEEEEvvEEEEvNT_6ParamsE)
        /*0bb0*/ 	.short	0x0380
        /*0bb2*/ 	.short	0x0800


	//----- nvinfo : EIATTR_SW_WAR
	.align		4
.L_55:
        /*0bb4*/ 	.byte	0x04, 0x36
        /*0bb6*/ 	.short	(.L_57 - .L_56)
.L_56:
        /*0bb8*/ 	.word	0x00000008
.L_57:


//--------------------- .nv.callgraph             --------------------------
	.section	.nv.callgraph,"",@"SHT_CUDA_CALLGRAPH"
	.align	4
	.sectionentsize	8
	.align		4
        /*0000*/ 	.word	0x00000000
	.align		4
        /*0004*/ 	.word	0xffffffff
	.align		4
        /*0008*/ 	.word	index@(_ZN7cutlass13device_kernelINS_4gemm6kernel13GemmUniversalIN4cute5tupleIJiiiiEEENS1_10collective13CollectiveMmaINS1_35MainloopSm100TmaUmmaWarpSpecializedILi2ELi2ELi4ENS5_IJNS4_1CILi4EEESB_NSA_ILi1EEEEEEEENS5_IJNSA_ILi64EEENSA_ILi256EEESF_EEEfNS5_IJlSC_lEEEfSI_NS4_8TiledMMAINS4_8MMA_AtomIJNS4_17SM100_MMA_TF32_SSINS_10tfloat32_tESM_fLi64ELi256ELNS4_4UMMA5MajorE0ELSO_0ELNSN_7ScaleInE0ELSP_0EEEEEENS4_6LayoutINS5_IJSC_SC_SC_EEENS5_IJNSA_ILi0EEESU_SU_EEEEENS5_IJNS4_10UnderscoreESX_SX_EEEEENS4_23SM90_TMA_LOAD_MULTICASTENS4_14ComposedLayoutINS4_7SwizzleILi3ELi4ELi3EEENS4_18smem_ptr_flag_bitsILi32EEENSS_INS5_IJNSA_ILi8EEENSA_ILi32EEEEEENS5_IJS17_SC_EEEEEEEvNS4_8identityES10_S1B_vS1C_EENS_8epilogue10collective18CollectiveEpilogueINS1E_23Sm100TmaWarpSpecializedILi4ELi2ELi16ELb1ELb0EEEJSH_NS5_IJNSS_ISF_SC_EENSS_IS17_SC_EEEEEfSI_fSI_NS1E_6fusion15FusionCallbacksIS1I_NS1M_17LinearCombinationIffffLNS_15FloatRoundStyleE2EEESH_S1L_JEEENS4_5SM1004TMEM4LOAD26SM100_TMEM_LOAD_16dp128b8xENS4_13SM90_TMA_LOADES1B_NS4_17SM75_U32x4_LDSM_NENS4_14SM90_TMA_STOREES1B_NS4_17SM90_U32x4_STSM_NENS4_39AutoVectorizingCopyWithAssumedAlignmentILi128EEEEEEvvEEEEvNT_6ParamsE)
	.align		4
        /*000c*/ 	.word	index@(__assertfail)
	.align		4
        /*0010*/ 	.word	0x00000000
	.align		4
        /*0014*/ 	.word	0xfffffffe
	.align		4
        /*0018*/ 	.word	0x00000000
	.align		4
        /*001c*/ 	.word	0xfffffffd
	.align		4
        /*0020*/ 	.word	0x00000000
	.align		4
        /*0024*/ 	.word	0xfffffffc


//--------------------- .nv.constant4             --------------------------
	.section	.nv.constant4,"a",@progbits
	.align	8
	.align		8
.nv.constant4:
        /*0000*/ 	.dword	__assertfail
	.align		8
        /*0008*/ 	.dword	__unnamed_1
	.align		8
        /*0010*/ 	.dword	__unnamed_2
	.align		8
        /*0018*/ 	.dword	_ZN40_INTERNAL_f5cb3e18_4_k_cu_0d5a6999_168894cuda3std3__45__cpo5beginE
	.align		8
        /*0020*/ 	.dword	_ZN40_INTERNAL_f5cb3e18_4_k_cu_0d5a6999_168894cuda3std3__45__cpo3endE
	.align		8
        /*0028*/ 	.dword	_ZN40_INTERNAL_f5cb3e18_4_k_cu_0d5a6999_168894cuda3std3__45__cpo6cbeginE
	.align		8
        /*0030*/ 	.dword	_ZN40_INTERNAL_f5cb3e18_4_k_cu_0d5a6999_168894cuda3std3__45__cpo4cendE
	.align		8
        /*0038*/ 	.dword	_ZN40_INTERNAL_f5cb3e18_4_k_cu_0d5a6999_168894cuda3std3__442_GLOBAL__N__f5cb3e18_4_k_cu_0d5a6999_168896ignoreE
	.align		8
        /*0040*/ 	.dword	_ZN40_INTERNAL_f5cb3e18_4_k_cu_0d5a6999_168894cuda3std3__419piecewise_constructE
	.align		8
        /*0048*/ 	.dword	_ZN40_INTERNAL_f5cb3e18_4_k_cu_0d5a6999_168894cuda3std3__48in_placeE
	.align		8
        /*0050*/ 	.dword	_ZN40_INTERNAL_f5cb3e18_4_k_cu_0d5a6999_168894cuda3std6ranges3__45__cpo4swapE
	.align		8
        /*0058*/ 	.dword	_ZN40_INTERNAL_f5cb3e18_4_k_cu_0d5a6999_168894cuda3std6ranges3__45__cpo9iter_moveE
	.align		8
        /*0060*/ 	.dword	_ZN40_INTERNAL_f5cb3e18_4_k_cu_0d5a6999_168894cute7productE
	.align		8
        /*0068*/ 	.dword	_ZN40_INTERNAL_f5cb3e18_4_k_cu_0d5a6999_168894cute1_E
	.align		8
        /*0070*/ 	.dword	$str$25
	.align		8
        /*0078*/ 	.dword	$str$26
	.align		8
        /*0080*/ 	.dword	$str$27
	.align		8
        /*0088*/ 	.dword	$str$28


//--------------------- .text._ZN7cutlass13device_kernelINS_4gemm6kernel13GemmUniversalIN4cute5tupleIJiiiiEEENS1_10collective13CollectiveMmaINS1_35MainloopSm100TmaUmmaWarpSpecializedILi2ELi2ELi4ENS5_IJNS4_1CILi4EEESB_NSA_ILi1EEEEEEEENS5_IJNSA_ILi64EEENSA_ILi256EEESF_EEEfNS5_IJlSC_lEEEfSI_NS4_8TiledMMAINS4_8MMA_AtomIJNS4_17SM100_MMA_TF32_SSINS_10tfloat32_tESM_fLi64ELi256ELNS4_4UMMA5MajorE0ELSO_0ELNSN_7ScaleInE0ELSP_0EEEEEENS4_6LayoutINS5_IJSC_SC_SC_EEENS5_IJNSA_ILi0EEESU_SU_EEEEENS5_IJNS4_10UnderscoreESX_SX_EEEEENS4_23SM90_TMA_LOAD_MULTICASTENS4_14ComposedLayoutINS4_7SwizzleILi3ELi4ELi3EEENS4_18smem_ptr_flag_bitsILi32EEENSS_INS5_IJNSA_ILi8EEENSA_ILi32EEEEEENS5_IJS17_SC_EEEEEEEvNS4_8identityES10_S1B_vS1C_EENS_8epilogue10collective18CollectiveEpilogueINS1E_23Sm100TmaWarpSpecializedILi4ELi2ELi16ELb1ELb0EEEJSH_NS5_IJNSS_ISF_SC_EENSS_IS17_SC_EEEEEfSI_fSI_NS1E_6fusion15FusionCallbacksIS1I_NS1M_17LinearCombinationIffffLNS_15FloatRoundStyleE2EEESH_S1L_JEEENS4_5SM1004TMEM4LOAD26SM100_TMEM_LOAD_16dp128b8xENS4_13SM90_TMA_LOADES1B_NS4_17SM75_U32x4_LDSM_NENS4_14SM90_TMA_STOREES1B_NS4_17SM90_U32x4_STSM_NENS4_39AutoVectorizingCopyWithAssumedAlignmentILi128EEEEEEvvEEEEvNT_6ParamsE --------------------------
	.section	.text._ZN7cutlass13device_kernelINS_4gemm6kernel13GemmUniversalIN4cute5tupleIJiiiiEEENS1_10collective13CollectiveMmaINS1_35MainloopSm100TmaUmmaWarpSpecializedILi2ELi2ELi4ENS5_IJNS4_1CILi4EEESB_NSA_ILi1EEEEEEEENS5_IJNSA_ILi64EEENSA_ILi256EEESF_EEEfNS5_IJlSC_lEEEfSI_NS4_8TiledMMAINS4_8MMA_AtomIJNS4_17SM100_MMA_TF32_SSINS_10tfloat32_tESM_fLi64ELi256ELNS4_4UMMA5MajorE0ELSO_0ELNSN_7ScaleInE0ELSP_0EEEEEENS4_6LayoutINS5_IJSC_SC_SC_EEENS5_IJNSA_ILi0EEESU_SU_EEEEENS5_IJNS4_10UnderscoreESX_SX_EEEEENS4_23SM90_TMA_LOAD_MULTICASTENS4_14ComposedLayoutINS4_7SwizzleILi3ELi4ELi3EEENS4_18smem_ptr_flag_bitsILi32EEENSS_INS5_IJNSA_ILi8EEENSA_ILi32EEEEEENS5_IJS17_SC_EEEEEEEvNS4_8identityES10_S1B_vS1C_EENS_8epilogue10collective18CollectiveEpilogueINS1E_23Sm100TmaWarpSpecializedILi4ELi2ELi16ELb1ELb0EEEJSH_NS5_IJNSS_ISF_SC_EENSS_IS17_SC_EEEEEfSI_fSI_NS1E_6fusion15FusionCallbacksIS1I_NS1M_17LinearCombinationIffffLNS_15FloatRoundStyleE2EEESH_S1L_JEEENS4_5SM1004TMEM4LOAD26SM100_TMEM_LOAD_16dp128b8xENS4_13SM90_TMA_LOADES1B_NS4_17SM75_U32x4_LDSM_NENS4_14SM90_TMA_STOREES1B_NS4_17SM90_U32x4_STSM_NENS4_39AutoVectorizingCopyWithAssumedAlignmentILi128EEEEEEvvEEEEvNT_6ParamsE,"ax",@progbits
	.align	128
.text._ZN7cutlass13device_kernelINS_4gemm6kernel13GemmUniversalIN4cute5tupleIJiiiiEEENS1_10collective13CollectiveMmaINS1_35MainloopSm100TmaUmmaWarpSpecializedILi2ELi2ELi4ENS5_IJNS4_1CILi4EEESB_NSA_ILi1EEEEEEEENS5_IJNSA_ILi64EEENSA_ILi256EEESF_EEEfNS5_IJlSC_lEEEfSI_NS4_8TiledMMAINS4_8MMA_AtomIJNS4_17SM100_MMA_TF32_SSINS_10tfloat32_tESM_fLi64ELi256ELNS4_4UMMA5MajorE0ELSO_0ELNSN_7ScaleInE0ELSP_0EEEEEENS4_6LayoutINS5_IJSC_SC_SC_EEENS5_IJNSA_ILi0EEESU_SU_EEEEENS5_IJNS4_10UnderscoreESX_SX_EEEEENS4_23SM90_TMA_LOAD_MULTICASTENS4_14ComposedLayoutINS4_7SwizzleILi3ELi4ELi3EEENS4_18smem_ptr_flag_bitsILi32EEENSS_INS5_IJNSA_ILi8EEENSA_ILi32EEEEEENS5_IJS17_SC_EEEEEEEvNS4_8identityES10_S1B_vS1C_EENS_8epilogue10collective18CollectiveEpilogueINS1E_23Sm100TmaWarpSpecializedILi4ELi2ELi16ELb1ELb0EEEJSH_NS5_IJNSS_ISF_SC_EENSS_IS17_SC_EEEEEfSI_fSI_NS1E_6fusion15FusionCallbacksIS1I_NS1M_17LinearCombinationIffffLNS_15FloatRoundStyleE2EEESH_S1L_JEEENS4_5SM1004TMEM4LOAD26SM100_TMEM_LOAD_16dp128b8xENS4_13SM90_TMA_LOADES1B_NS4_17SM75_U32x4_LDSM_NENS4_14SM90_TMA_STOREES1B_NS4_17SM90_U32x4_STSM_NENS4_39AutoVectorizingCopyWithAssumedAlignmentILi128EEEEEEvvEEEEvNT_6ParamsE:
        .type           _ZN7cutlass13device_kernelINS_4gemm6kernel13GemmUniversalIN4cute5tupleIJiiiiEEENS1_10collective13CollectiveMmaINS1_35MainloopSm100TmaUmmaWarpSpecializedILi2ELi2ELi4ENS5_IJNS4_1CILi4EEESB_NSA_ILi1EEEEEEEENS5_IJNSA_ILi64EEENSA_ILi256EEESF_EEEfNS5_IJlSC_lEEEfSI_NS4_8TiledMMAINS4_8MMA_AtomIJNS4_17SM100_MMA_TF32_SSINS_10tfloat32_tESM_fLi64ELi256ELNS4_4UMMA5MajorE0ELSO_0ELNSN_7ScaleInE0ELSP_0EEEEEENS4_6LayoutINS5_IJSC_SC_SC_EEENS5_IJNSA_ILi0EEESU_SU_EEEEENS5_IJNS4_10UnderscoreESX_SX_EEEEENS4_23SM90_TMA_LOAD_MULTICASTENS4_14ComposedLayoutINS4_7SwizzleILi3ELi4ELi3EEENS4_18smem_ptr_flag_bitsILi32EEENSS_INS5_IJNSA_ILi8EEENSA_ILi32EEEEEENS5_IJS17_SC_EEEEEEEvNS4_8identityES10_S1B_vS1C_EENS_8epilogue10collective18CollectiveEpilogueINS1E_23Sm100TmaWarpSpecializedILi4ELi2ELi16ELb1ELb0EEEJSH_NS5_IJNSS_ISF_SC_EENSS_IS17_SC_EEEEEfSI_fSI_NS1E_6fusion15FusionCallbacksIS1I_NS1M_17LinearCombinationIffffLNS_15FloatRoundStyleE2EEESH_S1L_JEEENS4_5SM1004TMEM4LOAD26SM100_TMEM_LOAD_16dp128b8xENS4_13SM90_TMA_LOADES1B_NS4_17SM75_U32x4_LDSM_NENS4_14SM90_TMA_STOREES1B_NS4_17SM90_U32x4_STSM_NENS4_39AutoVectorizingCopyWithAssumedAlignmentILi128EEEEEEvvEEEEvNT_6ParamsE,@function
        .size           _ZN7cutlass13device_kernelINS_4gemm6kernel13GemmUniversalIN4cute5tupleIJiiiiEEENS1_10collective13CollectiveMmaINS1_35MainloopSm100TmaUmmaWarpSpecializedILi2ELi2ELi4ENS5_IJNS4_1CILi4EEESB_NSA_ILi1EEEEEEEENS5_IJNSA_ILi64EEENSA_ILi256EEESF_EEEfNS5_IJlSC_lEEEfSI_NS4_8TiledMMAINS4_8MMA_AtomIJNS4_17SM100_MMA_TF32_SSINS_10tfloat32_tESM_fLi64ELi256ELNS4_4UMMA5MajorE0ELSO_0ELNSN_7ScaleInE0ELSP_0EEEEEENS4_6LayoutINS5_IJSC_SC_SC_EEENS5_IJNSA_ILi0EEESU_SU_EEEEENS5_IJNS4_10UnderscoreESX_SX_EEEEENS4_23SM90_TMA_LOAD_MULTICASTENS4_14ComposedLayoutINS4_7SwizzleILi3ELi4ELi3EEENS4_18smem_ptr_flag_bitsILi32EEENSS_INS5_IJNSA_ILi8EEENSA_ILi32EEEEEENS5_IJS17_SC_EEEEEEEvNS4_8identityES10_S1B_vS1C_EENS_8epilogue10collective18CollectiveEpilogueINS1E_23Sm100TmaWarpSpecializedILi4ELi2ELi16ELb1ELb0EEEJSH_NS5_IJNSS_ISF_SC_EENSS_IS17_SC_EEEEEfSI_fSI_NS1E_6fusion15FusionCallbacksIS1I_NS1M_17LinearCombinationIffffLNS_15FloatRoundStyleE2EEESH_S1L_JEEENS4_5SM1004TMEM4LOAD26SM100_TMEM_LOAD_16dp128b8xENS4_13SM90_TMA_LOADES1B_NS4_17SM75_U32x4_LDSM_NENS4_14SM90_TMA_STOREES1B_NS4_17SM90_U32x4_STSM_NENS4_39AutoVectorizingCopyWithAssumedAlignmentILi128EEEEEEvvEEEEvNT_6ParamsE,(.L_x_225 - _ZN7cutlass13device_kernelINS_4gemm6kernel13GemmUniversalIN4cute5tupleIJiiiiEEENS1_10collective13CollectiveMmaINS1_35MainloopSm100TmaUmmaWarpSpecializedILi2ELi2ELi4ENS5_IJNS4_1CILi4EEESB_NSA_ILi1EEEEEEEENS5_IJNSA_ILi64EEENSA_ILi256EEESF_EEEfNS5_IJlSC_lEEEfSI_NS4_8TiledMMAINS4_8MMA_AtomIJNS4_17SM100_MMA_TF32_SSINS_10tfloat32_tESM_fLi64ELi256ELNS4_4UMMA5MajorE0ELSO_0ELNSN_7ScaleInE0ELSP_0EEEEEENS4_6LayoutINS5_IJSC_SC_SC_EEENS5_IJNSA_ILi0EEESU_SU_EEEEENS5_IJNS4_10UnderscoreESX_SX_EEEEENS4_23SM90_TMA_LOAD_MULTICASTENS4_14ComposedLayoutINS4_7SwizzleILi3ELi4ELi3EEENS4_18smem_ptr_flag_bitsILi32EEENSS_INS5_IJNSA_ILi8EEENSA_ILi32EEEEEENS5_IJS17_SC_EEEEEEEvNS4_8identityES10_S1B_vS1C_EENS_8epilogue10collective18CollectiveEpilogueINS1E_23Sm100TmaWarpSpecializedILi4ELi2ELi16ELb1ELb0EEEJSH_NS5_IJNSS_ISF_SC_EENSS_IS17_SC_EEEEEfSI_fSI_NS1E_6fusion15FusionCallbacksIS1I_NS1M_17LinearCombinationIffffLNS_15FloatRoundStyleE2EEESH_S1L_JEEENS4_5SM1004TMEM4LOAD26SM100_TMEM_LOAD_16dp128b8xENS4_13SM90_TMA_LOADES1B_NS4_17SM75_U32x4_LDSM_NENS4_14SM90_TMA_STOREES1B_NS4_17SM90_U32x4_STSM_NENS4_39AutoVectorizingCopyWithAssumedAlignmentILi128EEEEEEvvEEEEvNT_6ParamsE)
        .other          _ZN7cutlass13device_kernelINS_4gemm6kernel13GemmUniversalIN4cute5tupleIJiiiiEEENS1_10collective13CollectiveMmaINS1_35MainloopSm100TmaUmmaWarpSpecializedILi2ELi2ELi4ENS5_IJNS4_1CILi4EEESB_NSA_ILi1EEEEEEEENS5_IJNSA_ILi64EEENSA_ILi256EEESF_EEEfNS5_IJlSC_lEEEfSI_NS4_8TiledMMAINS4_8MMA_AtomIJNS4_17SM100_MMA_TF32_SSINS_10tfloat32_tESM_fLi64ELi256ELNS4_4UMMA5MajorE0ELSO_0ELNSN_7ScaleInE0ELSP_0EEEEEENS4_6LayoutINS5_IJSC_SC_SC_EEENS5_IJNSA_ILi0EEESU_SU_EEEEENS5_IJNS4_10UnderscoreESX_SX_EEEEENS4_23SM90_TMA_LOAD_MULTICASTENS4_14ComposedLayoutINS4_7SwizzleILi3ELi4ELi3EEENS4_18smem_ptr_flag_bitsILi32EEENSS_INS5_IJNSA_ILi8EEENSA_ILi32EEEEEENS5_IJS17_SC_EEEEEEEvNS4_8identityES10_S1B_vS1C_EENS_8epilogue10collective18CollectiveEpilogueINS1E_23Sm100TmaWarpSpecializedILi4ELi2ELi16ELb1ELb0EEEJSH_NS5_IJNSS_ISF_SC_EENSS_IS17_SC_EEEEEfSI_fSI_NS1E_6fusion15FusionCallbacksIS1I_NS1M_17LinearCombinationIffffLNS_15FloatRoundStyleE2EEESH_S1L_JEEENS4_5SM1004TMEM4LOAD26SM100_TMEM_LOAD_16dp128b8xENS4_13SM90_TMA_LOADES1B_NS4_17SM75_U32x4_LDSM_NENS4_14SM90_TMA_STOREES1B_NS4_17SM90_U32x4_STSM_NENS4_39AutoVectorizingCopyWithAssumedAlignmentILi128EEEEEEvvEEEEvNT_6ParamsE,@"STO_CUDA_ENTRY STV_DEFAULT"
_ZN7cutlass13device_kernelINS_4gemm6kernel13GemmUniversalIN4cute5tupleIJiiiiEEENS1_10collective13CollectiveMmaINS1_35MainloopSm100TmaUmmaWarpSpecializedILi2ELi2ELi4ENS5_IJNS4_1CILi4EEESB_NSA_ILi1EEEEEEEENS5_IJNSA_ILi64EEENSA_ILi256EEESF_EEEfNS5_IJlSC_lEEEfSI_NS4_8TiledMMAINS4_8MMA_AtomIJNS4_17SM100_MMA_TF32_SSINS_10tfloat32_tESM_fLi64ELi256ELNS4_4UMMA5MajorE0ELSO_0ELNSN_7ScaleInE0ELSP_0EEEEEENS4_6LayoutINS5_IJSC_SC_SC_EEENS5_IJNSA_ILi0EEESU_SU_EEEEENS5_IJNS4_10UnderscoreESX_SX_EEEEENS4_23SM90_TMA_LOAD_MULTICASTENS4_14ComposedLayoutINS4_7SwizzleILi3ELi4ELi3EEENS4_18smem_ptr_flag_bitsILi32EEENSS_INS5_IJNSA_ILi8EEENSA_ILi32EEEEEENS5_IJS17_SC_EEEEEEEvNS4_8identityES10_S1B_vS1C_EENS_8epilogue10collective18CollectiveEpilogueINS1E_23Sm100TmaWarpSpecializedILi4ELi2ELi16ELb1ELb0EEEJSH_NS5_IJNSS_ISF_SC_EENSS_IS17_SC_EEEEEfSI_fSI_NS1E_6fusion15FusionCallbacksIS1I_NS1M_17LinearCombinationIffffLNS_15FloatRoundStyleE2EEESH_S1L_JEEENS4_5SM1004TMEM4LOAD26SM100_TMEM_LOAD_16dp128b8xENS4_13SM90_TMA_LOADES1B_NS4_17SM75_U32x4_LDSM_NENS4_14SM90_TMA_STOREES1B_NS4_17SM90_U32x4_STSM_NENS4_39AutoVectorizingCopyWithAssumedAlignmentILi128EEEEEEvvEEEEvNT_6ParamsE:
[----:B------:R-:W1:Y:S01]  /*0000*/  LDC R1, c[0x0][0x37c] ;  /* 0x0000df00ff017b82 */ /* 0x000e620000000800 */
[----:B------:R-:W2:Y:S01]  /*0010*/  S2R R79, SR_TID.X ;  /* 0x00000000004f7919 */ /* 0x000ea20000002100 */
[----:B------:R-:W3:Y:S01]  /*0020*/  LDCU.64 UR8, c[0x0][0x890] ;  /* 0x00011200ff0877ac */ /* 0x000ee20008000a00 */
[----:B------:R-:W-:Y:S02]  /*0030*/  PRMT R68, RZ, 0x7610, R68 ;  /* 0x00007610ff447816 */ /* 0x000fe40000000044 */
[----:B------:R-:W-:Y:S02]  /*0040*/  ELECT P4, URZ, PT ;  /* 0x0000000000ff782f */ /* 0x000fe40003880000 */
[----:B---3--:R-:W-:-:S04]  /*0050*/  ISETP.NE.U32.AND P0, PT, RZ, UR8, PT ;  /* 0x00000008ff007c0c */ /* 0x008fc8000bf05070 */
[----:B------:R-:W-:Y:S02]  /*0060*/  ISETP.NE.AND.EX P1, PT, RZ, UR9, PT, P0 ;  /* 0x00000009ff007c0c */ /* 0x000fe4000bf25300 */
[----:B--2---:R-:W-:-:S05]  /*0070*/  SHF.R.U32.HI R69, RZ, 0x5, R79 ;  /* 0x00000005ff457819 */ /* 0x004fca000001164f */
[----:B------:R-:W2:Y:S02]  /*0080*/  SHFL.IDX PT, R0, R69, RZ, 0x1f ;  /* 0x00001fff45007589 */ /* 0x000ea400000e0000 */
[----:B--2---:R-:W-:-:S04]  /*0090*/  R2UR UR17, R0 ;  /* 0x00000000001172ca */ /* 0x004fc800000e0000 */
[----:B-1----:R-:W-:Y:S05]  /*00a0*/  @P1 BRA `(.L_x_0) ;  /* 0x0000000000301947 */ /* 0x002fea0003800000 */
[----:B------:R-:W1:Y:S02]  /*00b0*/  LDCU.64 UR4, c[0x0][0x888] ;  /* 0x00011100ff0477ac */ /* 0x000e640008000a00 */
[----:B-1----:R-:W-:-:S04]  /*00c0*/  UISETP.NE.U32.AND UP0, UPT, UR4, URZ, UPT ;  /* 0x000000ff0400728c */ /* 0x002fc8000bf05070 */
[----:B------:R-:W-:-:S09]  /*00d0*/  UISETP.NE.AND.EX UP0, UPT, UR5, URZ, UPT, UP0 ;  /* 0x000000ff0500728c */ /* 0x000fd2000bf05300 */
[----:B------:R-:W-:Y:S05]  /*00e0*/  BRA.U !UP0, `(.L_x_1) ;  /* 0x0000000108147547 */ /* 0x000fea000b800000 */
[----:B------:R-:W1:Y:S01]  /*00f0*/  LDC.64 R26, c[0x0][0x888] ;  /* 0x00022200ff1a7b82 */ /* 0x000e620000000a00 */
[----:B------:R-:W1:Y:S02]  /*0100*/  LDCU.64 UR4, c[0x0][0x358] ;  /* 0x00006b00ff0477ac */ /* 0x000e640008000a00 */
[----:B-1----:R1:W5:Y:S01]  /*0110*/  LDG.E R26, desc[UR4][R26.64] ;  /* 0x000000041a1a7981 */ /* 0x002362000c1e1900 */
[----:B------:R-:W-:Y:S01]  /*0120*/  HFMA2 R68, -RZ, RZ, 0, 5.9604644775390625e-08 ;  /* 0x00000001ff447431 */ /* 0x000fe200000001ff */
[----:B------:R-:W-:Y:S05]  /*0130*/  BRA `(.L_x_0) ;  /* 0x00000000000c7947 */ /* 0x000fea0003800000 */
.L_x_1:
[----:B------:R-:W1:Y:S01]  /*0140*/  LDCU UR4, c[0x0][0x880] ;  /* 0x00011000ff0477ac */ /* 0x000e620008000800 */
[----:B------:R-:W-:Y:S01]  /*0150*/  HFMA2 R68, -RZ, RZ, 0, 5.9604644775390625e-08 ;  /* 0x00000001ff447431 */ /* 0x000fe200000001ff */
[----:B-1----:R-:W-:-:S07]  /*0160*/  MOV R26, UR4 ;  /* 0x00000004001a7c02 */ /* 0x002fce0008000f00 */
.L_x_0:
[----:B------:R-:W2:Y:S02]  /*0170*/  LDCU.64 UR4, c[0x0][0x8b0] ;  /* 0x00011600ff0477ac */ /* 0x000ea40008000a00 */
[----:B--2---:R-:W-:-:S04]  /*0180*/  UISETP.NE.U32.AND UP0, UPT, UR4, URZ, UPT ;  /* 0x000000ff0400728c */ /* 0x004fc8000bf05070 */
[----:B------:R-:W-:-:S09]  /*0190*/  UISETP.NE.AND.EX UP0, UPT, UR5, URZ, UPT, UP0 ;  /* 0x000000ff0500728c */ /* 0x000fd2000bf05300 */
[----:B------:R-:W-:Y:S05]  /*01a0*/  BRA.U UP0, `(.L_x_2) ;  /* 0x0000000100287547 */ /* 0x000fea000b800000 */
[----:B------:R-:W2:Y:S02]  /*01b0*/  LDCU.64 UR4, c[0x0][0x8a8] ;  /* 0x00011500ff0477ac */ /* 0x000ea40008000a00 */
[----:B--2---:R-:W-:-:S04]  /*01c0*/  UISETP.NE.U32.AND UP0, UPT, UR4, URZ, UPT ;  /* 0x000000ff0400728c */ /* 0x004fc8000bf05070 */
[----:B------:R-:W-:-:S09]  /*01d0*/  UISETP.NE.AND.EX UP0, UPT, UR5, URZ, UPT, UP0 ;  /* 0x000000ff0500728c */ /* 0x000fd2000bf05300 */
[----:B------:R-:W-:Y:S05]  /*01e0*/  BRA.U !UP0, `(.L_x_3) ;  /* 0x0000000108107547 */ /* 0x000fea000b800000 */
[----:B------:R-:W2:Y:S01]  /*01f0*/  LDC.64 R24, c[0x0][0x8a8] ;  /* 0x00022a00ff187b82 */ /* 0x000ea20000000a00 */
[----:B------:R-:W2:Y:S02]  /*0200*/  LDCU.64 UR4, c[0x0][0x358] ;  /* 0x00006b00ff0477ac */ /* 0x000ea40008000a00 */
[----:B--2---:R2:W5:Y:S01]  /*0210*/  LDG.E R24, desc[UR4][R24.64] ;  /* 0x0000000418187981 */ /* 0x004562000c1e1900 */
[----:B------:R-:W-:Y:S05]  /*0220*/  BRA `(.L_x_2) ;  /* 0x0000000000087947 */ /* 0x000fea0003800000 */
.L_x_3:
[----:B------:R-:W2:Y:S02]  /*0230*/  LDCU UR4, c[0x0][0x8a0] ;  /* 0x00011400ff0477ac */ /* 0x000ea40008000800 */
[----:B--2---:R-:W-:Y:S02]  /*0240*/  MOV R24, UR4 ;  /* 0x0000000400187c02 */ /* 0x004fe40008000f00 */
.L_x_2:
[----:B------:R-:W-:Y:S01]  /*0250*/  IMAD.U32 R0, RZ, RZ, UR17 ;  /* 0x00000011ff007e24 */ /* 0x000fe2000f8e00ff */
[----:B------:R-:W-:Y:S04]  /*0260*/  BSSY.RECONVERGENT B0, `(.L_x_4) ;  /* 0x000000c000007945 */ /* 0x000fe80003800200 */
[C---:B------:R-:W-:Y:S02]  /*0270*/  ISETP.NE.OR P2, PT, R0.reuse, 0x1, !P4 ;  /* 0x000000010000780c */ /* 0x040fe40006745670 */
[----:B------:R-:W-:-:S11]  /*0280*/  ISETP.NE.OR P1, PT, R0, 0x3, !P4 ;  /* 0x000000030000780c */ /* 0x000fd60006725670 */
[----:B------:R-:W-:Y:S05]  /*0290*/  @P2 BRA `(.L_x_5) ;  /* 0x0000000000202947 */ /* 0x000fea0003800000 */
[----:B------:R-:W3:Y:S02]  /*02a0*/  LDCU.64 UR4, c[0x0][0x348] ;  /* 0x00006900ff0477ac */ /* 0x000ee40008000a00 */
[----:B---3--:R-:W-:Y:S02]  /*02b0*/  UIADD3 UR6, UP1, UPT, UR4, 0x80, URZ ;  /* 0x0000008004067890 */ /* 0x008fe4000ff3e0ff */
[----:B------:R-:W-:Y:S02]  /*02c0*/  UIADD3 UR4, UP0, UPT, UR4, 0x180, URZ ;  /* 0x0000018004047890 */ /* 0x000fe4000ff1e0ff */
[----:B------:R-:W-:Y:S02]  /*02d0*/  UIADD3.X UR7, UPT, UPT, URZ, UR5, URZ, UP1, !UPT ;  /* 0x00000005ff077290 */ /* 0x000fe40008ffe4ff */
[----:B------:R-:W-:-:S07]  /*02e0*/  UIADD3.X UR5, UPT, UPT, URZ, UR5, URZ, UP0, !UPT ;  /* 0x00000005ff057290 */ /* 0x000fce00087fe4ff */
[----:B------:R3:W-:Y:S02]  /*02f0*/  UTMACCTL.PF [UR6] ;  /* 0x00000000060079b9 */ /* 0x0007e40008040000 */
[----:B------:R3:W-:Y:S02]  /*0300*/  UTMACCTL.PF [UR4] ;  /* 0x00000000040079b9 */ /* 0x0007e40008040000 */
[----:B---3--:R-:W-:Y:S01]  /*0310*/  NOP ;  /* 0x0000000000007918 */ /* 0x008fe20000000000 */
.L_x_5:
[----:B------:R-:W-:Y:S05]  /*0320*/  BSYNC.RECONVERGENT B0 ;  /* 0x0000000000007941 */ /* 0x000fea0003800200 */
.L_x_4:
[----:B------:R-:W-:Y:S04]  /*0330*/  BSSY.RECONVERGENT B0, `(.L_x_6) ;  /* 0x000000a000007945 */ /* 0x000fe80003800200 */
        /* <DEDUP_REMOVED lines=9> */
.L_x_7:
[----:B------:R-:W-:Y:S05]  /*03d0*/  BSYNC.RECONVERGENT B0 ;  /* 0x0000000000007941 */ /* 0x000fea0003800200 */
.L_x_6:
[----:B------:R-:W3:Y:S01]  /*03e0*/  LDCU.64 UR4, c[0x0][0x888] ;  /* 0x00011100ff0477ac */ /* 0x000ee20008000a00 */
[----:B------:R-:W-:Y:S01]  /*03f0*/  ISETP.NE.AND.EX P0, PT, RZ, UR9, PT, P0 ;  /* 0x00000009ff007c0c */ /* 0x000fe2000bf05300 */
[----:B------:R-:W-:Y:S01]  /*0400*/  UPLOP3.LUT UP3, UPT, UPT, UPT, UPT, 0x80, 0x8 ;  /* 0x000000000008789c */ /* 0x000fe20003f6f070 */
[----:B---3--:R-:W-:-:S04]  /*0410*/  ISETP.NE.U32.AND P1, PT, RZ, UR4, PT ;  /* 0x00000004ff007c0c */ /* 0x008fc8000bf25070 */
[----:B------:R-:W-:-:S13]  /*0420*/  ISETP.NE.AND.EX P1, PT, RZ, UR5, PT, P1 ;  /* 0x00000005ff007c0c */ /* 0x000fda000bf25310 */
[----:B------:R-:W-:Y:S05]  /*0430*/  @P1 BRA P0, `(.L_x_8) ;  /* 0x0000000000281947 */ /* 0x000fea0000000000 */
[----:B------:R-:W-:Y:S01]  /*0440*/  UISETP.NE.U32.AND UP0, UPT, UR8, URZ, UPT ;  /* 0x000000ff0800728c */ /* 0x000fe2000bf05070 */
[----:B-----5:R-:W-:Y:S01]  /*0450*/  FSETP.NEU.AND P0, PT, R26, RZ, PT ;  /* 0x000000ff1a00720b */ /* 0x020fe20003f0d000 */
[----:B------:R-:W-:Y:S02]  /*0460*/  UISETP.NE.U32.AND UP2, UPT, UR4, URZ, UPT ;  /* 0x000000ff0400728c */ /* 0x000fe4000bf45070 */
[----:B------:R-:W-:Y:S02]  /*0470*/  UISETP.NE.AND.EX UP1, UPT, UR9, URZ, UPT, UP0 ;  /* 0x000000ff0900728c */ /* 0x000fe4000bf25300 */
[----:B------:R-:W-:-:S04]  /*0480*/  UISETP.NE.AND.EX UP0, UPT, UR5, URZ, UPT, UP2 ;  /* 0x000000ff0500728c */ /* 0x000fc8000bf05320 */
[----:B------:R-:W-:-:S04]  /*0490*/  USEL UR4, URZ, 0xffffffff, UP0 ;  /* 0xffffffffff047887 */ /* 0x000fc80008000000 */
[----:B------:R-:W-:Y:S01]  /*04a0*/  VOTEU.ANY UP0, P0 ;  /* 0x0000000000ff7886 */ /* 0x000fe20000000100 */
[----:B------:R-:W-:-:S04]  /*04b0*/  @!UP1 USEL UR4, URZ, 0xffffffff, UP0 ;  /* 0xffffffffff049887 */ /* 0x000fc80008000000 */
[----:B------:R-:W-:-:S04]  /*04c0*/  ULOP3.LUT UR4, UR4, 0x1, URZ, 0xc0, !UPT ;  /* 0x0000000104047892 */ /* 0x000fc8000f8ec0ff */
[----:B------:R-:W-:-:S11]  /*04d0*/  UISETP.NE.U32.AND UP3, UPT, UR4, 0x1, UPT ;  /* 0x000000010400788c */ /* 0x000fd6000bf65070 */
.L_x_8:
[----:B------:R-:W3:Y:S01]  /*04e0*/  SHFL.IDX PT, R2, R69, RZ, 0x1f ;  /* 0x00001fff45027589 */ /* 0x000ee200000e0000 */
[----:B------:R-:W-:-:S04]  /*04f0*/  UISETP.NE.AND UP0, UPT, UR17, 0x2, UPT ;  /* 0x000000021100788c */ /* 0x000fc8000bf05270 */
[----:B------:R-:W-:Y:S01]  /*0500*/  USEL UR54, URZ, 0x1, UP0 ;  /* 0x00000001ff367887 */ /* 0x000fe20008000000 */
[----:B---3--:R-:W-:-:S13]  /*0510*/  ISETP.NE.AND P0, PT, R2, RZ, PT ;  /* 0x000000ff0200720c */ /* 0x008fda0003f05270 */
[----:B------:R-:W-:Y:S05]  /*0520*/  @P0 BRA `(.L_x_9) ;  /* 0x0000000000480947 */ /* 0x000fea0003800000 */
[----:B------:R-:W3:Y:S01]  /*0530*/  S2UR UR4, SR_CgaCtaId ;  /* 0x00000000000479c3 */ /* 0x000ee20000008800 */
[----:B------:R-:W-:Y:S01]  /*0540*/  UMOV UR5, 0x400 ;  /* 0x0000040000057882 */ /* 0x000fe20000000000 */
[----:B------:R-:W-:Y:S01]  /*0550*/  UMOV UR8, 0x1 ;  /* 0x0000000100087882 */ /* 0x000fe20000000000 */
[----:B------:R-:W-:Y:S01]  /*0560*/  UMOV UR6, 0x7 ;  /* 0x0000000700067882 */ /* 0x000fe20000000000 */
[----:B------:R-:W-:-:S04]  /*0570*/  UIADD3 UR8, UPT, UPT, -UR8, 0x100000, URZ ;  /* 0x0010000008087890 */ /* 0x000fc8000fffe1ff */
[----:B------:R-:W-:Y:S02]  /*0580*/  USHF.L.U32 UR9, UR8, 0xb, URZ ;  /* 0x0000000b08097899 */ /* 0x000fe400080006ff */
[----:B------:R-:W-:Y:S02]  /*0590*/  USHF.L.U32 UR8, UR8, 0x1, URZ ;  /* 0x0000000108087899 */ /* 0x000fe400080006ff */
[----:B------:R-:W-:-:S04]  /*05a0*/  UIADD3 UR6, UPT, UPT, -UR6, 0x100000, URZ ;  /* 0x0010000006067890 */ /* 0x000fc8000fffe1ff */
[----:B------:R-:W-:Y:S02]  /*05b0*/  USHF.L.U32 UR7, UR6, 0xb, URZ ;  /* 0x0000000b06077899 */ /* 0x000fe400080006ff */
[----:B------:R-:W-:Y:S01]  /*05c0*/  USHF.L.U32 UR6, UR6, 0x1, URZ ;  /* 0x0000000106067899 */ /* 0x000fe200080006ff */
[----:B------:R-:W-:Y:S01]  /*05d0*/  ELECT P0, URZ, PT ;  /* 0x0000000000ff782f */ /* 0x000fe20003800000 */
[----:B---3--:R-:W-:Y:S01]  /*05e0*/  ULEA UR4, UR4, UR5, 0x18 ;  /* 0x0000000504047291 */ /* 0x008fe2000f8ec0ff */
[----:B------:R-:W3:Y:S11]  /*05f0*/  FENCE.VIEW.ASYNC.S ;  /* 0x00000000000073c6 */ /* 0x000ef60000000000 */
[----:B---3--:R3:W4:Y:S01]  /*0600*/  SYNCS.EXCH.64 URZ, [UR4], UR8 ;  /* 0x0000000804ff75b2 */ /* 0x0087220008000100 */
[----:B------:R3:W1:Y:S01]  /*0610*/  SYNCS.EXCH.64 URZ, [UR4+0x10], UR6 ;  /* 0x0000100604ff75b2 */ /* 0x0006620008000100 */
[----:B------:R3:W1:Y:S01]  /*0620*/  SYNCS.EXCH.64 URZ, [UR4+0x8], UR8 ;  /* 0x0000080804ff75b2 */ /* 0x0006620008000100 */
[----:B------:R3:W1:Y:S01]  /*0630*/  SYNCS.EXCH.64 URZ, [UR4+0x18], UR6 ;  /* 0x0000180604ff75b2 */ /* 0x0006620008000100 */
[----:B------:R-:W-:Y:S01]  /*0640*/  NOP ;  /* 0x0000000000007918 */ /* 0x000fe20000000000 */
.L_x_9:
[----:B------:R-:W2:Y:S01]  /*0650*/  SHFL.IDX PT, R2, R69, RZ, 0x1f ;  /* 0x00001fff45027589 */ /* 0x000ea200000e0000 */
[----:B------:R-:W-:Y:S01]  /*0660*/  NOP ;  /* 0x0000000000007918 */ /* 0x000fe20000000000 */
[----:B--2---:R-:W-:-:S13]  /*0670*/  ISETP.NE.AND P0, PT, R2, 0x1, PT ;  /* 0x000000010200780c */ /* 0x004fda0003f05270 */
[----:B------:R-:W-:Y:S05]  /*0680*/  @P0 BRA `(.L_x_10) ;  /* 0x0000000000580947 */ /* 0x000fea0003800000 */
[----:B---3--:R-:W2:Y:S01]  /*0690*/  S2UR UR4, SR_CgaCtaId ;  /* 0x00000000000479c3 */ /* 0x008ea20000008800 */
        /* <DEDUP_REMOVED lines=10> */
[----:B--2---:R-:W-:Y:S01]  /*0740*/  ULEA UR4, UR4, UR5, 0x18 ;  /* 0x0000000504047291 */ /* 0x004fe2000f8ec0ff */
[----:B------:R-:W2:Y:S11]  /*0750*/  FENCE.VIEW.ASYNC.S ;  /* 0x00000000000073c6 */ /* 0x000eb60000000000 */
[----:B--2---:R2:W3:Y:S01]  /*0760*/  SYNCS.EXCH.64 URZ, [UR4+0x20], UR8 ;  /* 0x0000200804ff75b2 */ /* 0x0044e20008000100 */
[----:B------:R2:W1:Y:S01]  /*0770*/  SYNCS.EXCH.64 URZ, [UR4+0x40], UR6 ;  /* 0x0000400604ff75b2 */ /* 0x0004620008000100 */
[----:B------:R2:W1:Y:S01]  /*0780*/  SYNCS.EXCH.64 URZ, [UR4+0x28], UR8 ;  /* 0x0000280804ff75b2 */ /* 0x0004620008000100 */
[----:B------:R2:W1:Y:S01]  /*0790*/  SYNCS.EXCH.64 URZ, [UR4+0x48], UR6 ;  /* 0x0000480604ff75b2 */ /* 0x0004620008000100 */
[----:B------:R2:W1:Y:S01]  /*07a0*/  SYNCS.EXCH.64 URZ, [UR4+0x30], UR8 ;  /* 0x0000300804ff75b2 */ /* 0x0004620008000100 */
[----:B------:R2:W1:Y:S01]  /*07b0*/  SYNCS.EXCH.64 URZ, [UR4+0x50], UR6 ;  /* 0x0000500604ff75b2 */ /* 0x0004620008000100 */
[----:B------:R2:W1:Y:S01]  /*07c0*/  SYNCS.EXCH.64 URZ, [UR4+0x38], UR8 ;  /* 0x0000380804ff75b2 */ /* 0x0004620008000100 */
[----:B------:R2:W1:Y:S01]  /*07d0*/  SYNCS.EXCH.64 URZ, [UR4+0x58], UR6 ;  /* 0x0000580604ff75b2 */ /* 0x0004620008000100 */
[----:B------:R-:W-:Y:S01]  /*07e0*/  NOP ;  /* 0x0000000000007918 */ /* 0x000fe20000000000 */
.L_x_10:
[----:B------:R-:W4:Y:S01]  /*07f0*/  SHFL.IDX PT, R2, R69, RZ, 0x1f ;  /* 0x00001fff45027589 */ /* 0x000f2200000e0000 */
[----:B------:R-:W-:Y:S01]  /*0800*/  NOP ;  /* 0x0000000000007918 */ /* 0x000fe20000000000 */
[----:B----4-:R-:W-:-:S13]  /*0810*/  ISETP.NE.AND P0, PT, R2, 0x3, PT ;  /* 0x000000030200780c */ /* 0x010fda0003f05270 */
[----:B------:R-:W-:Y:S05]  /*0820*/  @P0 BRA `(.L_x_11) ;  /* 0x0000000000300947 */ /* 0x000fea0003800000 */
[----:B--23--:R-:W2:Y:S01]  /*0830*/  S2UR UR4, SR_CgaCtaId ;  /* 0x00000000000479c3 */ /* 0x00cea20000008800 */
[----:B------:R-:W-:Y:S01]  /*0840*/  UMOV UR6, 0x400 ;  /* 0x0000040000067882 */ /* 0x000fe20000000000 */
[----:B------:R-:W-:Y:S01]  /*0850*/  UMOV UR5, 0x20 ;  /* 0x0000002000057882 */ /* 0x000fe20000000000 */
[----:B------:R-:W-:Y:S01]  /*0860*/  ELECT P0, URZ, PT ;  /* 0x0000000000ff782f */ /* 0x000fe20003800000 */
[----:B--2---:R-:W-:Y:S02]  /*0870*/  ULEA UR6, UR4, UR6, 0x18 ;  /* 0x0000000604067291 */ /* 0x004fe4000f8ec0ff */
[----:B------:R-:W-:-:S04]  /*0880*/  UIADD3 UR4, UPT, UPT, -UR5, 0x100000, URZ ;  /* 0x0010000005047890 */ /* 0x000fc8000fffe1ff */
[----:B------:R-:W-:Y:S02]  /*0890*/  USHF.L.U32 UR5, UR4, 0xb, URZ ;  /* 0x0000000b04057899 */ /* 0x000fe400080006ff */
[----:B------:R-:W-:Y:S01]  /*08a0*/  USHF.L.U32 UR4, UR4, 0x1, URZ ;  /* 0x0000000104047899 */ /* 0x000fe200080006ff */
[----:B------:R-:W2:Y:S11]  /*08b0*/  FENCE.VIEW.ASYNC.S ;  /* 0x00000000000073c6 */ /* 0x000eb60000000000 */
[----:B--2---:R4:W2:Y:S01]  /*08c0*/  SYNCS.EXCH.64 URZ, [UR6+0x60], UR4 ;  /* 0x0000600406ff75b2 */ /* 0x0048a20008000100 */
[----:B------:R4:W3:Y:S02]  /*08d0*/  SYNCS.EXCH.64 URZ, [UR6+0x68], UR4 ;  /* 0x0000680406ff75b2 */ /* 0x0008e40008000100 */
[----:B----4-:R-:W-:Y:S01]  /*08e0*/  NOP ;  /* 0x0000000000007918 */ /* 0x010fe20000000000 */
.L_x_11:
[----:B------:R-:W4:Y:S01]  /*08f0*/  SHFL.IDX PT, R2, R69, RZ, 0x1f ;  /* 0x00001fff45027589 */ /* 0x000f2200000e0000 */
[----:B------:R-:W-:Y:S01]  /*0900*/  NOP ;  /* 0x0000000000007918 */ /* 0x000fe20000000000 */
[----:B----4-:R-:W-:-:S13]  /*0910*/  ISETP.NE.AND P0, PT, R2, 0x4, PT ;  /* 0x000000040200780c */ /* 0x010fda0003f05270 */
[----:B------:R-:W-:Y:S05]  /*0920*/  @P0 BRA `(.L_x_12) ;  /* 0x00000000004c0947 */ /* 0x000fea0003800000 */
[----:B--23--:R-:W2:Y:S01]  /*0930*/  S2UR UR6, SR_CgaCtaId ;  /* 0x00000000000679c3 */ /* 0x00cea20000008800 */
[----:B------:R-:W-:Y:S01]  /*0940*/  UMOV UR4, 0xe20 ;  /* 0x00000e2000047882 */ /* 0x000fe20000000000 */
[----:B------:R-:W-:Y:S01]  /*0950*/  UMOV UR5, 0x400 ;  /* 0x0000040000057882 */ /* 0x000fe20000000000 */
[----:B------:R-:W-:Y:S01]  /*0960*/  USEL UR4, UR4, 0xc20, UP3 ;  /* 0x00000c2004047887 */ /* 0x000fe20009800000 */
[----:B------:R-:W-:Y:S01]  /*0970*/  UMOV UR8, 0x1 ;  /* 0x0000000100087882 */ /* 0x000fe20000000000 */
[----:B------:R-:W-:Y:S01]  /*0980*/  ELECT P0, URZ, PT ;  /* 0x0000000000ff782f */ /* 0x000fe20003800000 */
[----:B------:R-:W-:-:S04]  /*0990*/  UIADD3 UR8, UPT, UPT, -UR8, 0x100000, URZ ;  /* 0x0010000008087890 */ /* 0x000fc8000fffe1ff */
[----:B------:R-:W-:Y:S02]  /*09a0*/  USHF.L.U32 UR9, UR8, 0xb, URZ ;  /* 0x0000000b08097899 */ /* 0x000fe400080006ff */
[----:B------:R-:W-:Y:S02]  /*09b0*/  USHF.L.U32 UR8, UR8, 0x1, URZ ;  /* 0x0000000108087899 */ /* 0x000fe400080006ff */
[----:B--2---:R-:W-:Y:S02]  /*09c0*/  ULEA UR6, UR6, UR5, 0x18 ;  /* 0x0000000506067291 */ /* 0x004fe4000f8ec0ff */
[----:B------:R-:W-:-:S04]  /*09d0*/  UIADD3 UR4, UPT, UPT, -UR4, 0x100000, URZ ;  /* 0x0010000004047890 */ /* 0x000fc8000fffe1ff */
[----:B------:R-:W-:Y:S02]  /*09e0*/  USHF.L.U32 UR5, UR4, 0xb, URZ ;  /* 0x0000000b04057899 */ /* 0x000fe400080006ff */
[----:B------:R-:W-:Y:S01]  /*09f0*/  USHF.L.U32 UR4, UR4, 0x1, URZ ;  /* 0x0000000104047899 */ /* 0x000fe200080006ff */
[----:B------:R-:W2:Y:S03]  /*0a00*/  FENCE.VIEW.ASYNC.S ;  /* 0x00000000000073c6 */ /* 0x000ea60000000000 */
[----:B--2---:R4:W2:Y:S08]  /*0a10*/  SYNCS.EXCH.64 URZ, [UR6+0x70], UR8 ;  /* 0x0000700806ff75b2 */ /* 0x0048b00008000100 */
[----:B------:R4:W3:Y:S01]  /*0a20*/  SYNCS.EXCH.64 URZ, [UR6+0x80], UR4 ;  /* 0x0000800406ff75b2 */ /* 0x0008e20008000100 */
[----:B------:R4:W1:Y:S01]  /*0a30*/  SYNCS.EXCH.64 URZ, [UR6+0x78], UR8 ;  /* 0x0000780806ff75b2 */ /* 0x0008620008000100 */
[----:B------:R4:W1:Y:S02]  /*0a40*/  SYNCS.EXCH.64 URZ, [UR6+0x88], UR4 ;  /* 0x0000880406ff75b2 */ /* 0x0008640008000100 */
[----:B----4-:R-:W-:Y:S01]  /*0a50*/  NOP ;  /* 0x0000000000007918 */ /* 0x010fe20000000000 */
.L_x_12:
[----:B------:R-:W4:Y:S01]  /*0a60*/  SHFL.IDX PT, R2, R69, RZ, 0x1f ;  /* 0x00001fff45027589 */ /* 0x000f2200000e0000 */
[----:B------:R-:W-:Y:S01]  /*0a70*/  NOP ;  /* 0x0000000000007918 */ /* 0x000fe20000000000 */
[----:B----4-:R-:W-:-:S13]  /*0a80*/  ISETP.NE.AND P0, PT, R2, 0x5, PT ;  /* 0x000000050200780c */ /* 0x010fda0003f05270 */
[----:B------:R-:W-:Y:S05]  /*0a90*/  @P0 BRA `(.L_x_13) ;  /* 0x0000000000580947 */ /* 0x000fea0003800000 */
[----:B--23--:R-:W2:Y:S01]  /*0aa0*/  S2UR UR4, SR_CgaCtaId ;  /* 0x00000000000479c3 */ /* 0x00cea20000008800 */
        /* <DEDUP_REMOVED lines=12> */
[----:B--2---:R4:W2:Y:S01]  /*0b70*/  SYNCS.EXCH.64 URZ, [UR4+0x90], UR8 ;  /* 0x0000900804ff75b2 */ /* 0x0048a20008000100 */
[----:B------:R4:W3:Y:S01]  /*0b80*/  SYNCS.EXCH.64 URZ, [UR4+0xb0], UR6 ;  /* 0x0000b00604ff75b2 */ /* 0x0008e20008000100 */
[----:B------:R4:W1:Y:S01]  /*0b90*/  SYNCS.EXCH.64 URZ, [UR4+0x98], UR8 ;  /* 0x0000980804ff75b2 */ /* 0x0008620008000100 */
[----:B------:R4:W1:Y:S01]  /*0ba0*/  SYNCS.EXCH.64 URZ, [UR4+0xb8], UR6 ;  /* 0x0000b80604ff75b2 */ /* 0x0008620008000100 */
[----:B------:R4:W1:Y:S01]  /*0bb0*/  SYNCS.EXCH.64 URZ, [UR4+0xa0], UR8 ;  /* 0x0000a00804ff75b2 */ /* 0x0008620008000100 */
[----:B------:R4:W1:Y:S01]  /*0bc0*/  SYNCS.EXCH.64 URZ, [UR4+0xc0], UR6 ;  /* 0x0000c00604ff75b2 */ /* 0x0008620008000100 */
[----:B------:R4:W1:Y:S01]  /*0bd0*/  SYNCS.EXCH.64 URZ, [UR4+0xa8], UR8 ;  /* 0x0000a80804ff75b2 */ /* 0x0008620008000100 */
[----:B------:R4:W1:Y:S02]  /*0be0*/  SYNCS.EXCH.64 URZ, [UR4+0xc8], UR6 ;  /* 0x0000c80604ff75b2 */ /* 0x0008640008000100 */
[----:B----4-:R-:W-:Y:S01]  /*0bf0*/  NOP ;  /* 0x0000000000007918 */ /* 0x010fe20000000000 */
.L_x_13:
[----:B------:R-:W4:Y:S01]  /*0c00*/  SHFL.IDX PT, R2, R69, RZ, 0x1f ;  /* 0x00001fff45027589 */ /* 0x000f2200000e0000 */
[----:B------:R-:W1:Y:S01]  /*0c10*/  S2UR UR52, SR_CgaCtaId ;  /* 0x00000000003479c3 */ /* 0x000e620000008800 */
[----:B------:R-:W-:Y:S01]  /*0c20*/  NOP ;  /* 0x0000000000007918 */ /* 0x000fe20000000000 */
[----:B----4-:R-:W-:-:S13]  /*0c30*/  ISETP.NE.AND P0, PT, R2, 0x3, PT ;  /* 0x000000030200780c */ /* 0x010fda0003f05270 */
[----:B-1----:R-:W-:Y:S05]  /*0c40*/  @P0 BRA `(.L_x_14) ;  /* 0x0000000000340947 */ /* 0x002fea0003800000 */
[----:B--23--:R-:W-:Y:S01]  /*0c50*/  UMOV UR4, 0x400 ;  /* 0x0000040000047882 */ /* 0x00cfe20000000000 */
[----:B------:R-:W-:Y:S01]  /*0c60*/  UMOV UR6, 0x20 ;  /* 0x0000002000067882 */ /* 0x000fe20000000000 */
[----:B------:R-:W-:Y:S02]  /*0c70*/  ULEA UR4, UR52, UR4, 0x18 ;  /* 0x0000000434047291 */ /* 0x000fe4000f8ec0ff */
[----:B------:R-:W-:-:S04]  /*0c80*/  UIADD3 UR6, UPT, UPT, -UR6, 0x100000, URZ ;  /* 0x0010000006067890 */ /* 0x000fc8000fffe1ff */
[----:B------:R-:W-:Y:S02]  /*0c90*/  USHF.L.U32 UR7, UR6, 0xb, URZ ;  /* 0x0000000b06077899 */ /* 0x000fe400080006ff */
[----:B------:R-:W-:Y:S01]  /*0ca0*/  USHF.L.U32 UR6, UR6, 0x1, URZ ;  /* 0x0000000106067899 */ /* 0x000fe200080006ff */
[----:B------:R-:W-:Y:S01]  /*0cb0*/  ELECT P0, URZ, PT ;  /* 0x0000000000ff782f */ /* 0x000fe20003800000 */
[----:B------:R-:W1:Y:S10]  /*0cc0*/  FENCE.VIEW.ASYNC.S ;  /* 0x00000000000073c6 */ /* 0x000e740000000000 */
[----:B-1----:R1:W4:Y:S01]  /*0cd0*/  SYNCS.EXCH.64 URZ, [UR4+0xd0], UR6 ;  /* 0x0000d00604ff75b2 */ /* 0x0023220008000100 */
[----:B------:R1:W2:Y:S01]  /*0ce0*/  SYNCS.EXCH.64 URZ, [UR4+0xe0], UR6 ;  /* 0x0000e00604ff75b2 */ /* 0x0002a20008000100 */
[----:B------:R1:W3:Y:S01]  /*0cf0*/  SYNCS.EXCH.64 URZ, [UR4+0xd8], UR6 ;  /* 0x0000d80604ff75b2 */ /* 0x0002e20008000100 */
[----:B------:R1:W1:Y:S01]  /*0d00*/  SYNCS.EXCH.64 URZ, [UR4+0xe8], UR6 ;  /* 0x0000e80604ff75b2 */ /* 0x0002620008000100 */
[----:B------:R-:W-:Y:S01]  /*0d10*/  NOP ;  /* 0x0000000000007918 */ /* 0x000fe20000000000 */
.L_x_14:
[----:B------:R-:W4:Y:S01]  /*0d20*/  LDCU UR29, c[0x0][0x36c] ;  /* 0x00006d80ff1d77ac */ /* 0x000f220008000800 */
[----:B------:R-:W-:Y:S01]  /*0d30*/  ISETP.NE.OR P4, PT, R0, 0x2, !P4 ;  /* 0x000000020000780c */ /* 0x000fe20006785670 */
[----:B------:R-:W-:Y:S01]  /*0d40*/  NOP ;  /* 0x0000000000007918 */ /* 0x000fe20000000000 */
[----:B------:R-:W-:Y:S01]  /*0d50*/  LOP3.LUT R0, R79, 0x1f, RZ, 0xc0, !PT ;  /* 0x0000001f4f007812 */ /* 0x000fe200078ec0ff */
[----:B------:R-:W-:Y:S02]  /*0d60*/  UISETP.NE.AND UP4, UPT, UR17, URZ, UPT ;  /* 0x000000ff1100728c */ /* 0x000fe4000bf85270 */
[----:B----4-:R-:W-:-:S09]  /*0d70*/  UISETP.EQ.U32.AND UP0, UPT, UR29, 0x1, UPT ;  /* 0x000000011d00788c */ /* 0x010fd2000bf02070 */
[----:B------:R-:W-:Y:S05]  /*0d80*/  BRA.U !UP0, `(.L_x_15) ;  /* 0x0000000108087547 */ /* 0x000fea000b800000 */
[----:B-123--:R-:W-:Y:S01]  /*0d90*/  UCGABAR_ARV ;  /* 0x00000000000079c7 */ /* 0x00efe20008000000 */
[----:B------:R-:W-:Y:S05]  /*0da0*/  BRA `(.L_x_16) ;  /* 0x0000000000047947 */ /* 0x000fea0003800000 */
.L_x_15:
[----:B-123--:R-:W-:Y:S01]  /*0db0*/  NOP ;  /* 0x0000000000007918 */ /* 0x00efe20000000000 */
.L_x_16:
[----:B------:R-:W1:Y:S01]  /*0dc0*/  S2UR UR8, SR_CTAID.X ;  /* 0x00000000000879c3 */ /* 0x000e620000002500 */
[----:B------:R-:W-:-:S05]  /*0dd0*/  CS2R.32 R71, SR_CgaSize ;  /* 0x0000000000477805 */ /* 0x000fca0000008a00 */
[----:B------:R-:W-:-:S05]  /*0de0*/  IMAD R71, R71, -0xa0, RZ ;  /* 0xffffff6047477824 */ /* 0x000fca00078e02ff */
[----:B------:R-:W-:-:S14]  /*0df0*/  R2UR UR4, R71 ;  /* 0x00000000470472ca */ /* 0x000fdc00000e0000 */
[----:B------:R-:W2:Y:S01]  /*0e00*/  LDCU UR4, c[0x0][UR4+0x2b0] ;  /* 0x00005600040477ac */ /* 0x000ea20008000800 */
[----:B------:R-:W-:-:S05]  /*0e10*/  CS2R.32 R71, SR_CgaSize ;  /* 0x0000000000477805 */ /* 0x000fca0000008a00 */
[----:B------:R-:W-:-:S05]  /*0e20*/  IMAD R71, R71, -0xa0, RZ ;  /* 0xffffff6047477824 */ /* 0x000fca00078e02ff */
[----:B------:R-:W-:-:S14]  /*0e30*/  R2UR UR5, R71 ;  /* 0x00000000470572ca */ /* 0x000fdc00000e0000 */
[----:B------:R-:W3:Y:S01]  /*0e40*/  LDCU UR5, c[0x0][UR5+0x2b4] ;  /* 0x00005680050577ac */ /* 0x000ee20008000800 */
[----:B------:R-:W4:Y:S01]  /*0e50*/  S2UR UR9, SR_CTAID.Y ;  /* 0x00000000000979c3 */ /* 0x000f220000002600 */
[----:B------:R-:W-:Y:S01]  /*0e60*/  ULOP3.LUT UR55, UR52, 0x3, URZ, 0xc0, !UPT ;  /* 0x0000000334377892 */ /* 0x000fe2000f8ec0ff */
[----:B------:R-:W-:-:S05]  /*0e70*/  CS2R.32 R71, SR_CgaSize ;  /* 0x0000000000477805 */ /* 0x000fca0000008a00 */
[----:B------:R-:W-:-:S05]  /*0e80*/  IMAD R71, R71, -0xa0, RZ ;  /* 0xffffff6047477824 */ /* 0x000fca00078e02ff */
[----:B------:R-:W-:-:S14]  /*0e90*/  R2UR UR10, R71 ;  /* 0x00000000470a72ca */ /* 0x000fdc00000e0000 */
[----:B------:R-:W3:Y:S01]  /*0ea0*/  LDCU UR10, c[0x0][UR10+0x2a0] ;  /* 0x000054000a0a77ac */ /* 0x000ee20008000800 */
[----:B------:R-:W-:-:S05]  /*0eb0*/  CS2R.32 R71, SR_CgaSize ;  /* 0x0000000000477805 */ /* 0x000fca0000008a00 */
[----:B------:R-:W-:-:S05]  /*0ec0*/  IMAD R71, R71, -0xa0, RZ ;  /* 0xffffff6047477824 */ /* 0x000fca00078e02ff */
[----:B------:R-:W-:-:S14]  /*0ed0*/  R2UR UR11, R71 ;  /* 0x00000000470b72ca */ /* 0x000fdc00000e0000 */
[----:B------:R-:W3:Y:S01]  /*0ee0*/  LDCU UR11, c[0x0][UR11+0x2a4] ;  /* 0x000054800b0b77ac */ /* 0x000ee20008000800 */
[----:B------:R-:W3:Y:S01]  /*0ef0*/  S2UR UR36, SR_CTAID.Z ;  /* 0x00000000002479c3 */ /* 0x000ee20000002700 */
[----:B------:R-:W-:Y:S01]  /*0f00*/  UISETP.GT.U32.AND UP1, UPT, UR55, 0xffff, UPT ;  /* 0x0000ffff3700788c */ /* 0x000fe2000bf24070 */
[----:B------:R-:W3:Y:S01]  /*0f10*/  LDCU UR26, c[0x0][0xb24] ;  /* 0x00016480ff1a77ac */ /* 0x000ee20008000800 */
[----:B-1----:R-:W-:Y:S01]  /*0f20*/  I2FP.F32.U32 R3, UR8 ;  /* 0x0000000800037c45 */ /* 0x002fe20008201000 */
[----:B------:R-:W-:Y:S01]  /*0f30*/  UMOV UR31, 0x1111 ;  /* 0x00001111001f7882 */ /* 0x000fe20000000000 */
[----:B------:R-:W-:Y:S01]  /*0f40*/  UMOV UR30, 0xf ;  /* 0x0000000f001e7882 */ /* 0x000fe20000000000 */
[----:B------:R-:W-:Y:S02]  /*0f50*/  USHF.L.U32 UR38, UR52, 0x7, URZ ;  /* 0x0000000734267899 */ /* 0x000fe400080006ff */
[----:B--2---:R-:W-:Y:S01]  /*0f60*/  FMUL R3, R3, UR4 ;  /* 0x0000000403037c20 */ /* 0x004fe20008400000 */
[----:B------:R-:W-:Y:S01]  /*0f70*/  ULOP3.LUT UR4, UR52, 0xc, URZ, 0xc0, !UPT ;  /* 0x0000000c34047892 */ /* 0x000fe2000f8ec0ff */
[----:B----4-:R-:W-:Y:S01]  /*0f80*/  I2FP.F32.U32 R2, UR9 ;  /* 0x0000000900027c45 */ /* 0x010fe20008201000 */
[----:B------:R-:W-:-:S03]  /*0f90*/  USHF.L.U32 UR37, UR52, 0xb, URZ ;  /* 0x0000000b34257899 */ /* 0x000fc600080006ff */
[----:B------:R-:W1:Y:S01]  /*0fa0*/  F2I.U32.TRUNC.NTZ R3, R3 ;  /* 0x0000000300037305 */ /* 0x000e62000020f000 */
[----:B------:R-:W-:Y:S01]  /*0fb0*/  UISETP.GT.U32.AND UP0, UPT, UR4, 0xffff, UPT ;  /* 0x0000ffff0400788c */ /* 0x000fe2000bf04070 */
[----:B---3--:R-:W-:Y:S01]  /*0fc0*/  FMUL R2, R2, UR5 ;  /* 0x0000000502027c20 */ /* 0x008fe20008400000 */
[----:B------:R-:W-:Y:S02]  /*0fd0*/  USEL UR5, UR55, 0xffff, !UP1 ;  /* 0x0000ffff37057887 */ /* 0x000fe4000c800000 */
[----:B------:R-:W-:Y:S02]  /*0fe0*/  USEL UR4, UR4, 0xffff, !UP0 ;  /* 0x0000ffff04047887 */ /* 0x000fe4000c000000 */
[----:B------:R-:W-:Y:S01]  /*0ff0*/  ULOP3.LUT UR5, UR5, 0xffff, URZ, 0xc0, !UPT ;  /* 0x0000ffff05057892 */ /* 0x000fe2000f8ec0ff */
[----:B------:R-:W2:Y:S01]  /*1000*/  F2I.U32.TRUNC.NTZ R2, R2 ;  /* 0x0000000200027305 */ /* 0x000ea2000020f000 */
[----:B------:R-:W-:Y:S02]  /*1010*/  ULOP3.LUT UR4, UR4, 0xffff, URZ, 0xc0, !UPT ;  /* 0x0000ffff04047892 */ /* 0x000fe4000f8ec0ff */
[----:B------:R-:W-:-:S02]  /*1020*/  USHF.L.U32 UR31, UR31, UR5, URZ ;  /* 0x000000051f1f7299 */ /* 0x000fc400080006ff */
[----:B------:R-:W-:Y:S01]  /*1030*/  USHF.L.U32 UR30, UR30, UR4, URZ ;  /* 0x000000041e1e7299 */ /* 0x000fe200080006ff */
[----:B-1----:R-:W-:Y:S01]  /*1040*/  R2UR UR7, R3 ;  /* 0x00000000030772ca */ /* 0x002fe200000e0000 */
[----:B------:R-:W-:Y:S01]  /*1050*/  USHF.R.U32.HI UR27, URZ, 0x2, UR52 ;  /* 0x00000002ff1b7899 */ /* 0x000fe20008011634 */
[----:B------:R-:W1:Y:S01]  /*1060*/  LDCU UR45, c[0x0][0xb24] ;  /* 0x00016480ff2d77ac */ /* 0x000e620008000800 */
[----:B------:R-:W3:Y:S01]  /*1070*/  LDCU UR28, c[0x0][0xb30] ;  /* 0x00016600ff1c77ac */ /* 0x000ee20008000800 */
[----:B--2---:R-:W-:Y:S02]  /*1080*/  R2UR UR6, R2 ;  /* 0x00000000020672ca */ /* 0x004fe400000e0000 */
[----:B------:R-:W-:Y:S01]  /*1090*/  PRMT R2, RZ, 0x7610, R2 ;  /* 0x00007610ff027816 */ /* 0x000fe20000000002 */
[----:B------:R-:W-:-:S06]  /*10a0*/  UISETP.NE.AND UP6, UPT, UR17, 0x2, UPT ;  /* 0x000000021100788c */ /* 0x000fcc000bfc5270 */
[----:B------:R-:W-:Y:S02]  /*10b0*/  UIADD3 UR5, UPT, UPT, -UR7, URZ, URZ ;  /* 0x000000ff07057290 */ /* 0x000fe4000fffe1ff */
[----:B------:R-:W-:Y:S02]  /*10c0*/  ULOP3.LUT UR38, UR38, 0x600, URZ, 0xc0, !UPT ;  /* 0x0000060026267892 */ /* 0x000fe4000f8ec0ff */
[----:B------:R-:W-:Y:S02]  /*10d0*/  UIMAD UR5, UR10, UR5, UR8 ;  /* 0x000000050a0572a4 */ /* 0x000fe4000f8e0208 */
[----:B------:R-:W-:Y:S02]  /*10e0*/  ULOP3.LUT UR37, UR37, 0x1800, URZ, 0xc0, !UPT ;  /* 0x0000180025257892 */ /* 0x000fe4000f8ec0ff */
[----:B------:R-:W-:Y:S02]  /*10f0*/  UIADD3 UR4, UPT, UPT, -UR6, URZ, URZ ;  /* 0x000000ff06047290 */ /* 0x000fe4000fffe1ff */
[----:B------:R-:W-:Y:S01]  /*1100*/  IMAD.U32 R71, RZ, RZ, UR5 ;  /* 0x00000005ff477e24 */ /* 0x000fe2000f8e00ff */
[----:B------:R-:W-:-:S02]  /*1110*/  UISETP.GE.AND UP5, UPT, UR26, 0x1, UPT ;  /* 0x000000011a00788c */ /* 0x000fc4000bfa6270 */
[----:B------:R-:W-:Y:S01]  /*1120*/  UIMAD UR4, UR11, UR4, UR9 ;  /* 0x000000040b0472a4 */ /* 0x000fe2000f8e0209 */
[----:B------:R-:W-:Y:S01]  /*1130*/  UMOV UR16, UR8 ;  /* 0x0000000800107c82 */ /* 0x000fe20008000000 */
[----:B------:R-:W-:-:S04]  /*1140*/  UMOV UR20, UR9 ;  /* 0x0000000900147c82 */ /* 0x000fc80008000000 */
[----:B------:R-:W-:Y:S01]  /*1150*/  IMAD.U32 R70, RZ, RZ, UR4 ;  /* 0x00000004ff467e24 */ /* 0x000fe2000f8e00ff */
[----:B-1-3--:R-:W-:Y:S06]  /*1160*/  BRA.U UP4, `(.L_x_17) ;  /* 0x0000000104cc7547 */ /* 0x00afec000b800000 */
[----:B------:R-:W-:Y:S02]  /*1170*/  R2UR UR4, R70 ;  /* 0x00000000460472ca */ /* 0x000fe400000e0000 */
[----:B------:R-:W-:-:S11]  /*1180*/  R2UR UR23, R71 ;  /* 0x00000000471772ca */ /* 0x000fd600000e0000 */
[----:B------:R-:W-:Y:S02]  /*1190*/  UISETP.NE.AND UP0, UPT, UR4, URZ, UPT ;  /* 0x000000ff0400728c */ /* 0x000fe4000bf05270 */
[----:B------:R-:W-:Y:S02]  /*11a0*/  UISETP.NE.AND UP2, UPT, UR4, 0x1, UPT ;  /* 0x000000010400788c */ /* 0x000fe4000bf45270 */
[----:B------:R-:W-:Y:S02]  /*11b0*/  UISETP.NE.AND UP1, UPT, UR23, URZ, UP0 ;  /* 0x000000ff1700728c */ /* 0x000fe40008725270 */
[----:B------:R-:W-:Y:S02]  /*11c0*/  USEL UR6, URZ, 0x2, UP0 ;  /* 0x00000002ff067887 */ /* 0x000fe40008000000 */
[----:B------:R-:W-:Y:S02]  /*11d0*/  USEL UR9, URZ, 0x1, UP1 ;  /* 0x00000001ff097887 */ /* 0x000fe40008800000 */
[----:B------:R-:W-:-:S02]  /*11e0*/  UISETP.NE.AND UP1, UPT, UR4, 0x2, UPT ;  /* 0x000000020400788c */ /* 0x000fc4000bf25270 */
[----:B------:R-:W-:Y:S02]  /*11f0*/  USEL UR12, URZ, 0x4, UP0 ;  /* 0x00000004ff0c7887 */ /* 0x000fe40008000000 */
[----:B------:R-:W-:Y:S02]  /*1200*/  USEL UR18, URZ, 0x8, UP0 ;  /* 0x00000008ff127887 */ /* 0x000fe40008000000 */
[----:B------:R-:W-:Y:S02]  /*1210*/  UISETP.NE.AND UP0, UPT, UR4, 0x3, UPT ;  /* 0x000000030400788c */ /* 0x000fe4000bf05270 */
[----:B------:R-:W-:Y:S02]  /*1220*/  USEL UR4, URZ, 0x100, UP1 ;  /* 0x00000100ff047887 */ /* 0x000fe40008800000 */
[----:B------:R-:W-:Y:S02]  /*1230*/  USEL UR10, URZ, 0x200, UP1 ;  /* 0x00000200ff0a7887 */ /* 0x000fe40008800000 */
[----:B------:R-:W-:-:S02]  /*1240*/  USEL UR14, URZ, 0x400, UP1 ;  /* 0x00000400ff0e7887 */ /* 0x000fc40008800000 */
[----:B------:R-:W-:Y:S02]  /*1250*/  USEL UR21, URZ, 0x800, UP1 ;  /* 0x00000800ff157887 */ /* 0x000fe40008800000 */
[----:B------:R-:W-:Y:S02]  /*1260*/  USEL UR5, URZ, 0x10, UP2 ;  /* 0x00000010ff057887 */ /* 0x000fe40009000000 */
[----:B------:R-:W-:Y:S02]  /*1270*/  UISETP.NE.AND UP1, UPT, UR23, URZ, UPT ;  /* 0x000000ff1700728c */ /* 0x000fe4000bf25270 */
[----:B------:R-:W-:Y:S02]  /*1280*/  USEL UR7, URZ, 0x1000, UP0 ;  /* 0x00001000ff077887 */ /* 0x000fe40008000000 */
[----:B------:R-:W-:Y:S02]  /*1290*/  USEL UR11, URZ, 0x2000, UP0 ;  /* 0x00002000ff0b7887 */ /* 0x000fe40008000000 */
[----:B------:R-:W-:-:S02]  /*12a0*/  USEL UR15, URZ, 0x4000, UP0 ;  /* 0x00004000ff0f7887 */ /* 0x000fc40008000000 */
[----:B------:R-:W-:Y:S02]  /*12b0*/  USEL UR22, URZ, 0x8000, UP0 ;  /* 0x00008000ff167887 */ /* 0x000fe40008000000 */
[----:B------:R-:W-:Y:S02]  /*12c0*/  UISETP.NE.AND UP0, UPT, UR23, 0x1, UPT ;  /* 0x000000011700788c */ /* 0x000fe4000bf05270 */
[----:B------:R-:W-:Y:S02]  /*12d0*/  USEL UR5, UR5, 0x10, UP1 ;  /* 0x0000001005057887 */ /* 0x000fe40008800000 */
[----:B------:R-:W-:Y:S02]  /*12e0*/  USEL UR4, UR4, 0x100, UP1 ;  /* 0x0000010004047887 */ /* 0x000fe40008800000 */
[----:B------:R-:W-:Y:S02]  /*12f0*/  USEL UR8, URZ, 0x20, UP2 ;  /* 0x00000020ff087887 */ /* 0x000fe40009000000 */
[----:B------:R-:W-:-:S02]  /*1300*/  USEL UR7, UR7, 0x1000, UP1 ;  /* 0x0000100007077887 */ /* 0x000fc40008800000 */
[----:B------:R-:W-:Y:S02]  /*1310*/  USEL UR6, UR6, 0x2, UP0 ;  /* 0x0000000206067887 */ /* 0x000fe40008000000 */
[----:B------:R-:W-:Y:S02]  /*1320*/  UIADD3 UR4, UPT, UPT, UR4, UR5, UR9 ;  /* 0x0000000504047290 */ /* 0x000fe4000fffe009 */
[----:B------:R-:W-:Y:S02]  /*1330*/  UISETP.NE.AND UP1, UPT, UR23, 0x2, UPT ;  /* 0x000000021700788c */ /* 0x000fe4000bf25270 */
[----:B------:R-:W-:Y:S02]  /*1340*/  USEL UR8, UR8, 0x20, UP0 ;  /* 0x0000002008087887 */ /* 0x000fe40008000000 */
[----:B------:R-:W-:Y:S02]  /*1350*/  USEL UR5, UR10, 0x200, UP0 ;  /* 0x000002000a057887 */ /* 0x000fe40008000000 */
[----:B------:R-:W-:-:S02]  /*1360*/  UIADD3 UR4, UPT, UPT, UR6, UR7, UR4 ;  /* 0x0000000706047290 */ /* 0x000fc4000fffe004 */
[----:B------:R-:W-:Y:S02]  /*1370*/  USEL UR13, URZ, 0x40, UP2 ;  /* 0x00000040ff0d7887 */ /* 0x000fe40009000000 */
[----:B------:R-:W-:Y:S02]  /*1380*/  USEL UR9, UR11, 0x2000, UP0 ;  /* 0x000020000b097887 */ /* 0x000fe40008000000 */
[----:B------:R-:W-:Y:S02]  /*1390*/  USEL UR7, UR12, 0x4, UP1 ;  /* 0x000000040c077887 */ /* 0x000fe40008800000 */
[----:B------:R-:W-:Y:S02]  /*13a0*/  UIADD3 UR4, UPT, UPT, UR5, UR8, UR4 ;  /* 0x0000000805047290 */ /* 0x000fe4000fffe004 */
[----:B------:R-:W-:Y:S02]  /*13b0*/  UISETP.NE.AND UP0, UPT, UR23, 0x3, UPT ;  /* 0x000000031700788c */ /* 0x000fe4000bf05270 */
[----:B------:R-:W-:-:S02]  /*13c0*/  USEL UR6, UR13, 0x40, UP1 ;  /* 0x000000400d067887 */ /* 0x000fc40008800000 */
[----:B------:R-:W-:Y:S02]  /*13d0*/  USEL UR5, UR14, 0x400, UP1 ;  /* 0x000004000e057887 */ /* 0x000fe40008800000 */
[----:B------:R-:W-:Y:S02]  /*13e0*/  UIADD3 UR4, UPT, UPT, UR7, UR9, UR4 ;  /* 0x0000000907047290 */ /* 0x000fe4000fffe004 */
[----:B------:R-:W-:Y:S02]  /*13f0*/  USEL UR19, URZ, 0x80, UP2 ;  /* 0x00000080ff137887 */ /* 0x000fe40009000000 */
[----:B------:R-:W-:Y:S02]  /*1400*/  USEL UR9, UR15, 0x4000, UP1 ;  /* 0x000040000f097887 */ /* 0x000fe40008800000 */
[----:B------:R-:W-:Y:S02]  /*1410*/  USEL UR8, UR18, 0x8, UP0 ;  /* 0x0000000812087887 */ /* 0x000fe40008000000 */
[----:B------:R-:W-:-:S02]  /*1420*/  UIADD3 UR4, UPT, UPT, UR5, UR6, UR4 ;  /* 0x0000000605047290 */ /* 0x000fc4000fffe004 */
[----:B------:R-:W-:Y:S02]  /*1430*/  USEL UR7, UR19, 0x80, UP0 ;  /* 0x0000008013077887 */ /* 0x000fe40008000000 */
[----:B------:R-:W-:Y:S02]  /*1440*/  USEL UR6, UR21, 0x800, UP0 ;  /* 0x0000080015067887 */ /* 0x000fe40008000000 */
[----:B------:R-:W-:Y:S02]  /*1450*/  UIADD3 UR4, UPT, UPT, UR8, UR9, UR4 ;  /* 0x0000000908047290 */ /* 0x000fe4000fffe004 */
[----:B------:R-:W-:Y:S02]  /*1460*/  USEL UR5, UR22, 0x8000, UP0 ;  /* 0x0000800016057887 */ /* 0x000fe40008000000 */
[----:B------:R-:W-:-:S04]  /*1470*/  UIADD3 UR4, UPT, UPT, UR6, UR7, UR4 ;  /* 0x0000000706047290 */ /* 0x000fc8000fffe004 */
[----:B------:R-:W-:-:S06]  /*1480*/  UIADD3 UR4, UPT, UPT, UR4, UR5, URZ ;  /* 0x0000000504047290 */ /* 0x000fcc000fffe0ff */
[----:B------:R-:W-:Y:S02]  /*1490*/  IMAD.U32 R2, RZ, RZ, UR4 ;  /* 0x00000004ff027e24 */ /* 0x000fe4000f8e00ff */
.L_x_17:
[----:B------:R-:W-:Y:S05]  /*14a0*/  BRA.U !UP5, `(.L_x_18) ;  /* 0x000000010dd47547 */ /* 0x000fea000b800000 */
[----:B------:R-:W1:Y:S01]  /*14b0*/  LDCU.128 UR12, c[0x0][0xb10] ;  /* 0x00016200ff0c77ac */ /* 0x000e620008000c00 */
[----:B------:R-:W2:Y:S01]  /*14c0*/  LDCU UR6, c[0x0][0x370] ;  /* 0x00006e00ff0677ac */ /* 0x000ea20008000800 */
[----:B------:R-:W3:Y:S01]  /*14d0*/  LDCU UR5, c[0x0][0x374] ;  /* 0x00006e80ff0577ac */ /* 0x000ee20008000800 */
[----:B------:R-:W4:Y:S01]  /*14e0*/  LDCU UR21, c[0x0][0xb0c] ;  /* 0x00016180ff1577ac */ /* 0x000f220008000800 */
[----:B------:R-:W4:Y:S01]  /*14f0*/  LDCU UR7, c[0x0][0xb20] ;  /* 0x00016400ff0777ac */ /* 0x000f220008000800 */
[----:B------:R-:W4:Y:S01]  /*1500*/  LDCU.64 UR8, c[0x0][0xb28] ;  /* 0x00016500ff0877ac */ /* 0x000f220008000a00 */
[----:B-1----:R-:W-:Y:S02]  /*1510*/  UISETP.NE.AND UP0, UPT, UR14, 0x1, UPT ;  /* 0x000000010e00788c */ /* 0x002fe4000bf05270 */
[----:B---3--:R-:W-:Y:S02]  /*1520*/  UIMAD.WIDE.U32 UR10, UR5, UR15, URZ ;  /* 0x0000000f050a72a5 */ /* 0x008fe4000f8e00ff */
[----:B--2---:R-:W-:-:S02]  /*1530*/  UIMAD.WIDE.U32 UR22, UR6, UR12, URZ ;  /* 0x0000000c061672a5 */ /* 0x004fc4000f8e00ff */
[----:B----4-:R-:W-:Y:S02]  /*1540*/  UISETP.NE.AND UP1, UPT, UR21, 0x1, UPT ;  /* 0x000000011500788c */ /* 0x010fe4000bf25270 */
[----:B------:R-:W-:Y:S01]  /*1550*/  UISETP.NE.AND UP2, UPT, UR26, 0x1, UPT ;  /* 0x000000011a00788c */ /* 0x000fe2000bf45270 */
[----:B------:R-:W-:Y:S02]  /*1560*/  UMOV UR10, UR11 ;  /* 0x0000000b000a7c82 */ /* 0x000fe40008000000 */
[----:B------:R-:W-:Y:S01]  /*1570*/  UMOV UR22, UR23 ;  /* 0x0000001700167c82 */ /* 0x000fe20008000000 */
[----:B------:R-:W-:Y:S02]  /*1580*/  @UP0 USHF.R.U32.HI UR5, URZ, UR7, UR10 ;  /* 0x00000007ff050299 */ /* 0x000fe4000801160a */
[----:B------:R-:W-:Y:S02]  /*1590*/  UIMAD.WIDE.U32 UR24, UR20, UR15, URZ ;  /* 0x0000000f141872a5 */ /* 0x000fe4000f8e00ff */
[----:B------:R-:W-:-:S02]  /*15a0*/  UIMAD.WIDE.U32 UR10, UR5, UR8, URZ ;  /* 0x00000008050a72a5 */ /* 0x000fc4000f8e00ff */
[----:B------:R-:W-:Y:S02]  /*15b0*/  @UP1 USHF.R.U32.HI UR6, URZ, UR13, UR22 ;  /* 0x0000000dff061299 */ /* 0x000fe40008011616 */
[----:B------:R-:W-:Y:S02]  /*15c0*/  UIMAD.WIDE.U32 UR18, UR16, UR12, URZ ;  /* 0x0000000c101272a5 */ /* 0x000fe4000f8e00ff */
[----:B------:R-:W-:Y:S01]  /*15d0*/  UIMAD.WIDE.U32 UR22, UR6, UR8, URZ ;  /* 0x00000008061672a5 */ /* 0x000fe2000f8e00ff */
[----:B------:R-:W-:Y:S01]  /*15e0*/  UMOV UR4, UR25 ;  /* 0x0000001900047c82 */ /* 0x000fe20008000000 */
[----:B------:R-:W-:Y:S01]  /*15f0*/  UMOV UR10, UR11 ;  /* 0x0000000b000a7c82 */ /* 0x000fe20008000000 */
[----:B------:R-:W-:Y:S02]  /*1600*/  USHF.R.U32.HI UR4, URZ, UR7, UR4 ;  /* 0x00000007ff047299 */ /* 0x000fe40008011604 */
[----:B------:R-:W-:Y:S01]  /*1610*/  @UP2 USHF.R.U32.HI UR5, URZ, UR9, UR10 ;  /* 0x00000009ff052299 */ /* 0x000fe2000801160a */
[----:B------:R-:W-:Y:S01]  /*1620*/  UMOV UR18, UR19 ;  /* 0x0000001300127c82 */ /* 0x000fe20008000000 */
[----:B------:R-:W-:Y:S01]  /*1630*/  UMOV UR22, UR23 ;  /* 0x0000001700167c82 */ /* 0x000fe20008000000 */
[----:B------:R-:W-:-:S02]  /*1640*/  USHF.R.U32.HI UR13, URZ, UR13, UR18 ;  /* 0x0000000dff0d7299 */ /* 0x000fc40008011612 */
[----:B------:R-:W-:Y:S02]  /*1650*/  USEL UR4, UR20, UR4, !UP0 ;  /* 0x0000000414047287 */ /* 0x000fe4000c000000 */
[----:B------:R-:W-:Y:S02]  /*1660*/  @UP2 USHF.R.U32.HI UR6, URZ, UR9, UR22 ;  /* 0x00000009ff062299 */ /* 0x000fe40008011616 */
[----:B------:R-:W-:Y:S02]  /*1670*/  UIMAD UR7, UR5, UR26, URZ ;  /* 0x0000001a050772a4 */ /* 0x000fe4000f8e02ff */
[----:B------:R-:W-:Y:S02]  /*1680*/  USEL UR5, UR16, UR13, !UP1 ;  /* 0x0000000d10057287 */ /* 0x000fe4000c800000 */
[----:B------:R-:W-:Y:S02]  /*1690*/  UIMAD UR12, UR6, UR26, URZ ;  /* 0x0000001a060c72a4 */ /* 0x000fe4000f8e02ff */
[----:B------:R-:W-:-:S02]  /*16a0*/  UISETP.GE.AND UP0, UPT, UR4, UR7, UPT ;  /* 0x000000070400728c */ /* 0x000fc4000bf06270 */
[----:B------:R-:W-:Y:S02]  /*16b0*/  UIMAD.WIDE.U32 UR10, UR4, UR8, URZ ;  /* 0x00000008040a72a5 */ /* 0x000fe4000f8e00ff */
[----:B------:R-:W-:Y:S02]  /*16c0*/  UISETP.GE.OR UP0, UPT, UR5, UR12, UP0 ;  /* 0x0000000c0500728c */ /* 0x000fe40008706670 */
[----:B------:R-:W-:Y:S02]  /*16d0*/  UIMAD.WIDE.U32 UR12, UR5, UR8, URZ ;  /* 0x00000008050c72a5 */ /* 0x000fe4000f8e00ff */
[----:B------:R-:W-:Y:S01]  /*16e0*/  UIADD3 UR10, UPT, UPT, -UR4, URZ, URZ ;  /* 0x000000ff040a7290 */ /* 0x000fe2000fffe1ff */
[----:B------:R-:W-:Y:S01]  /*16f0*/  UMOV UR8, UR11 ;  /* 0x0000000b00087c82 */ /* 0x000fe20008000000 */
[----:B------:R-:W-:Y:S02]  /*1700*/  UIADD3 UR11, UPT, UPT, -UR5, URZ, URZ ;  /* 0x000000ff050b7290 */ /* 0x000fe4000fffe1ff */
[----:B------:R-:W-:-:S03]  /*1710*/  USHF.R.U32.HI UR8, URZ, UR9, UR8 ;  /* 0x00000009ff087299 */ /* 0x000fc60008011608 */
[----:B------:R-:W-:Y:S01]  /*1720*/  @!UP0 UMOV UR7, UR13 ;  /* 0x0000000d00078c82 */ /* 0x000fe20008000000 */
[----:B------:R-:W-:Y:S02]  /*1730*/  UIMAD UR20, UR14, UR10, UR20 ;  /* 0x0000000a0e1472a4 */ /* 0x000fe4000f8e0214 */
[----:B------:R-:W-:Y:S02]  /*1740*/  USEL UR8, UR4, UR8, !UP2 ;  /* 0x0000000804087287 */ /* 0x000fe4000d000000 */
[----:B------:R-:W-:Y:S02]  /*1750*/  @!UP0 USHF.R.U32.HI UR7, URZ, UR9, UR7 ;  /* 0x00000009ff078299 */ /* 0x000fe40008011607 */
[----:B------:R-:W-:Y:S02]  /*1760*/  UIADD3 UR9, UPT, UPT, -UR8, URZ, URZ ;  /* 0x000000ff08097290 */ /* 0x000fe4000fffe1ff */
[----:B------:R-:W-:Y:S02]  /*1770*/  @!UP0 USEL UR7, UR5, UR7, !UP2 ;  /* 0x0000000705078287 */ /* 0x000fe4000d000000 */
[----:B------:R-:W-:-:S02]  /*1780*/  UIMAD UR9, UR26, UR9, UR4 ;  /* 0x000000091a0972a4 */ /* 0x000fc4000f8e0204 */
[----:B------:R-:W-:Y:S02]  /*1790*/  @!UP0 UIADD3 UR8, UPT, UPT, UR8, -UR7, URZ ;  /* 0x8000000708088290 */ /* 0x000fe4000fffe0ff */
[----:B------:R-:W-:Y:S02]  /*17a0*/  @!UP0 UIMAD UR6, UR9, UR6, UR7 ;  /* 0x00000006090682a4 */ /* 0x000fe4000f8e0207 */
[----:B------:R-:W-:Y:S02]  /*17b0*/  @!UP0 UIMAD UR4, UR8, UR26, UR5 ;  /* 0x0000001a080482a4 */ /* 0x000fe4000f8e0205 */
[----:B------:R-:W-:Y:S02]  /*17c0*/  UIMAD UR16, UR21, UR11, UR16 ;  /* 0x0000000b151072a4 */ /* 0x000fe4000f8e0210 */
[----:B------:R-:W-:Y:S01]  /*17d0*/  UIMAD UR20, UR4, UR14, UR20 ;  /* 0x0000000e041472a4 */ /* 0x000fe2000f8e0214 */
[----:B------:R-:W-:Y:S02]  /*17e0*/  @!UP0 UMOV UR5, UR6 ;  /* 0x0000000600058c82 */ /* 0x000fe40008000000 */
[----:B------:R-:W-:-:S12]  /*17f0*/  UIMAD UR16, UR5, UR21, UR16 ;  /* 0x00000015051072a4 */ /* 0x000fd8000f8e0210 */
.L_x_18:
[----:B------:R-:W-:-:S09]  /*1800*/  UISETP.NE.AND UP0, UPT, UR28, 0x1, UPT ;  /* 0x000000011c00788c */ /* 0x000fd2000bf05270 */
[----:B------:R-:W-:Y:S05]  /*1810*/  BRA.U UP0, `(.L_x_19) ;  /* 0x0000000100447547 */ /* 0x000fea000b800000 */
[----:B------:R-:W1:Y:S01]  /*1820*/  LDCU.128 UR8, c[0x0][0xb10] ;  /* 0x00016200ff0877ac */ /* 0x000e620008000c00 */
[----:B------:R-:W2:Y:S01]  /*1830*/  LDCU UR12, c[0x0][0xb0c] ;  /* 0x00016180ff0c77ac */ /* 0x000ea20008000800 */
[----:B------:R-:W3:Y:S01]  /*1840*/  LDCU UR13, c[0x0][0xb20] ;  /* 0x00016400ff0d77ac */ /* 0x000ee20008000800 */
[----:B-1----:R-:W-:Y:S02]  /*1850*/  UIMAD.WIDE.U32 UR6, UR16, UR8, URZ ;  /* 0x00000008100672a5 */ /* 0x002fe4000f8e00ff */
[----:B------:R-:W-:Y:S02]  /*1860*/  UIMAD.WIDE.U32 UR4, UR20, UR11, URZ ;  /* 0x0000000b140472a5 */ /* 0x000fe4000f8e00ff */
[----:B--2---:R-:W-:Y:S02]  /*1870*/  UISETP.NE.AND UP1, UPT, UR12, 0x1, UPT ;  /* 0x000000010c00788c */ /* 0x004fe4000bf25270 */
[----:B------:R-:W-:Y:S01]  /*1880*/  UISETP.NE.AND UP0, UPT, UR10, 0x1, UPT ;  /* 0x000000010a00788c */ /* 0x000fe2000bf05270 */
[----:B------:R-:W-:-:S02]  /*1890*/  UMOV UR6, UR7 ;  /* 0x0000000700067c82 */ /* 0x000fc40008000000 */
[----:B------:R-:W-:Y:S01]  /*18a0*/  UMOV UR4, UR5 ;  /* 0x0000000500047c82 */ /* 0x000fe20008000000 */
[----:B------:R-:W-:Y:S02]  /*18b0*/  USHF.R.U32.HI UR9, URZ, UR9, UR6 ;  /* 0x00000009ff097299 */ /* 0x000fe40008011606 */
[----:B---3--:R-:W-:Y:S02]  /*18c0*/  USHF.R.U32.HI UR4, URZ, UR13, UR4 ;  /* 0x0000000dff047299 */ /* 0x008fe40008011604 */
[----:B------:R-:W-:Y:S02]  /*18d0*/  USEL UR5, UR16, UR9, !UP1 ;  /* 0x0000000910057287 */ /* 0x000fe4000c800000 */
[----:B------:R-:W-:-:S04]  /*18e0*/  USEL UR4, UR20, UR4, !UP0 ;  /* 0x0000000414047287 */ /* 0x000fc8000c000000 */
[----:B------:R-:W-:Y:S02]  /*18f0*/  UIADD3 UR6, UPT, UPT, UR5, -UR4, URZ ;  /* 0x8000000405067290 */ /* 0x000fe4000fffe0ff */
[----:B------:R-:W-:Y:S02]  /*1900*/  UIADD3 UR4, UPT, UPT, -UR5, UR4, URZ ;  /* 0x0000000405047290 */ /* 0x000fe4000fffe1ff */
[----:B------:R-:W-:Y:S02]  /*1910*/  UIMAD UR20, UR6, UR10, UR20 ;  /* 0x0000000a061472a4 */ /* 0x000fe4000f8e0214 */
[----:B------:R-:W-:-:S12]  /*1920*/  UIMAD UR16, UR4, UR12, UR16 ;  /* 0x0000000c041072a4 */ /* 0x000fd8000f8e0210 */
.L_x_19:
[----:B------:R-:W-:-:S09]  /*1930*/  UISETP.EQ.U32.AND UP0, UPT, UR29, 0x1, UPT ;  /* 0x000000011d00788c */ /* 0x000fd2000bf02070 */
[----:B------:R-:W-:Y:S05]  /*1940*/  BRA.U !UP0, `(.L_x_20) ;  /* 0x00000001080c7547 */ /* 0x000fea000b800000 */
[----:B------:R-:W-:Y:S01]  /*1950*/  UCGABAR_WAIT ;  /* 0x0000000000007dc7 */ /* 0x000fe20008000000 */
[----:B------:R-:W-:Y:S01]  /*1960*/  CCTL.IVALL ;  /* 0x00000000ff00798f */ /* 0x000fe20002000000 */
[----:B------:R-:W-:Y:S05]  /*1970*/  BRA `(.L_x_21) ;  /* 0x0000000000047947 */ /* 0x000fea0003800000 */
.L_x_20:
[----:B------:R-:W-:Y:S06]  /*1980*/  BAR.SYNC.DEFER_BLOCKING 0x0 ;  /* 0x0000000000007b1d */ /* 0x000fec0000010000 */
.L_x_21:
[----:B------:R-:W-:Y:S05]  /*1990*/  BRA.U UP6, `(.L_x_22) ;  /* 0x00000015061c7547 */ /* 0x000fea000b800000 */
[----:B------:R-:W1:Y:S01]  /*19a0*/  LDCU UR6, c[0x0][0x38c] ;  /* 0x00007180ff0677ac */ /* 0x000e620008000800 */
[----:B------:R-:W-:Y:S01]  /*19b0*/  PLOP3.LUT P2, PT, PT, PT, UP3, 0x80, 0x8 ;  /* 0x000000000008781c */ /* 0x000fe20003f4f038 */
[----:B------:R-:W-:Y:S01]  /*19c0*/  IMAD.MOV.U32 R12, RZ, RZ, 0x1 ;  /* 0x00000001ff0c7424 */ /* 0x000fe200078e00ff */
[----:B------:R-:W-:Y:S01]  /*19d0*/  ISETP.EQ.OR P3, PT, R0, RZ, P4 ;  /* 0x000000ff0000720c */ /* 0x000fe20002762670 */
[----:B------:R-:W-:Y:S01]  /*19e0*/  UISETP.NE.AND UP1, UPT, UR17, URZ, UPT ;  /* 0x000000ff1100728c */ /* 0x000fe2000bf25270 */
[----:B------:R-:W-:Y:S02]  /*19f0*/  PLOP3.LUT P2, PT, P2, PT, PT, 0x8, 0x80 ;  /* 0x000000000080781c */ /* 0x000fe4000174e170 */
[----:B------:R-:W-:Y:S01]  /*1a00*/  CS2R R10, SRZ ;  /* 0x00000000000a7805 */ /* 0x000fe2000001ff00 */
[----:B------:R-:W-:Y:S01]  /*1a10*/  IMAD.MOV.U32 R9, RZ, RZ, RZ ;  /* 0x000000ffff097224 */ /* 0x000fe200078e00ff */
[----:B------:R-:W2:Y:S01]  /*1a20*/  LDCU UR49, c[0x0][0x370] ;  /* 0x00006e00ff3177ac */ /* 0x000ea20008000800 */
[----:B------:R-:W-:Y:S01]  /*1a30*/  IMAD.MOV.U32 R8, RZ, RZ, 0x1 ;  /* 0x00000001ff087424 */ /* 0x000fe200078e00ff */
[----:B------:R-:W-:Y:S01]  /*1a40*/  USEL UR40, UR54, 0x2, UP1 ;  /* 0x0000000236287887 */ /* 0x000fe20008800000 */
[----:B------:R-:W3:Y:S01]  /*1a50*/  LDCU.64 UR46, c[0x0][0x348] ;  /* 0x00006900ff2e77ac */ /* 0x000ee20008000a00 */
[----:B-1----:R-:W-:-:S02]  /*1a60*/  UIADD3 UR5, UPT, UPT, UR6, 0x3f, URZ ;  /* 0x0000003f06057890 */ /* 0x002fc4000fffe0ff */
[----:B------:R-:W-:Y:S02]  /*1a70*/  UIADD3 UR56, UPT, UPT, UR6, 0x7e, URZ ;  /* 0x0000007e06387890 */ /* 0x000fe4000fffe0ff */
[----:B------:R-:W-:Y:S01]  /*1a80*/  USHF.R.S32.HI UR4, URZ, 0x1f, UR5 ;  /* 0x0000001fff047899 */ /* 0x000fe20008011405 */
[----:B------:R-:W1:Y:S03]  /*1a90*/  LDCU UR48, c[0x0][0x374] ;  /* 0x00006e80ff3077ac */ /* 0x000e660008000800 */
[----:B------:R-:W-:Y:S02]  /*1aa0*/  ULEA.HI UR4, UR4, UR5, URZ, 0x6 ;  /* 0x0000000504047291 */ /* 0x000fe4000f8f30ff */
[----:B------:R-:W-:Y:S02]  /*1ab0*/  USHF.L.U32 UR5, UR27, 0x4, URZ ;  /* 0x000000041b057899 */ /* 0x000fe400080006ff */
[----:B------:R-:W-:-:S02]  /*1ac0*/  USHF.R.S32.HI UR51, URZ, 0x6, UR4 ;  /* 0x00000006ff337899 */ /* 0x000fc40008011404 */
[----:B------:R-:W-:Y:S02]  /*1ad0*/  UIADD3 UR4, UPT, UPT, UR6, -0x1, URZ ;  /* 0xffffffff06047890 */ /* 0x000fe4000fffe0ff */
[----:B------:R-:W-:Y:S02]  /*1ae0*/  UISETP.LT.U32.AND UP0, UPT, UR51, 0x2, UPT ;  /* 0x000000023300788c */ /* 0x000fe4000bf01070 */
[----:B------:R-:W-:Y:S02]  /*1af0*/  UISETP.GE.U32.AND UP2, UPT, UR4, -0x7f, UPT ;  /* 0xffffff810400788c */ /* 0x000fe4000bf46070 */
[----:B------:R-:W-:Y:S02]  /*1b00*/  USEL UR50, UR51, 0x2, UP0 ;  /* 0x0000000233327887 */ /* 0x000fe40008000000 */
[----:B------:R-:W-:Y:S02]  /*1b10*/  ULOP3.LUT UR53, UR5, 0x30, URZ, 0xe2, !UPT ;  /* 0x0000003005357892 */ /* 0x000fe4000f8ee2ff */
[----:B------:R-:W-:-:S02]  /*1b20*/  UIADD3 UR39, UPT, UPT, UR50, -0x1, URZ ;  /* 0xffffffff32277890 */ /* 0x000fc4000fffe0ff */
[----:B------:R-:W-:Y:S01]  /*1b30*/  UIADD3 UR54, UPT, UPT, UR51, -UR50, URZ ;  /* 0x8000003233367290 */ /* 0x000fe2000fffe0ff */
[----:B------:R-:W-:Y:S02]  /*1b40*/  UMOV UR29, URZ ;  /* 0x000000ff001d7c82 */ /* 0x000fe40008000000 */
[----:B------:R-:W-:-:S04]  /*1b50*/  @UP2 UIADD3 UR39, UPT, UPT, UR50, URZ, URZ ;  /* 0x000000ff32272290 */ /* 0x000fc8000fffe0ff */
[----:B-123--:R-:W-:-:S12]  /*1b60*/  UIADD3 UR39, UPT, UPT, UR39, 0x1, URZ ;  /* 0x0000000127277890 */ /* 0x00efd8000fffe0ff */
.L_x_46:
[----:B------:R-:W-:Y:S01]  /*1b70*/  UISETP.NE.AND UP0, UPT, UR52, URZ, UPT ;  /* 0x000000ff3400728c */ /* 0x000fe2000bf05270 */
[----:B-1----:R-:W1:Y:S08]  /*1b80*/  S2UR UR52, SR_CgaCtaId ;  /* 0x00000000003479c3 */ /* 0x002e700000008800 */
[----:B---3--:R-:W-:Y:S05]  /*1b90*/  BRA.U UP0, `(.L_x_23) ;  /* 0x0000000100347547 */ /* 0x008fea000b800000 */
[----:B------:R-:W2:Y:S01]  /*1ba0*/  S2R R0, SR_CgaCtaId ;  /* 0x0000000000007919 */ /* 0x000ea20000008800 */
[----:B------:R-:W-:Y:S02]  /*1bb0*/  MOV R3, 0x400 ;  /* 0x0000040000037802 */ /* 0x000fe40000000f00 */
[----:B------:R-:W-:Y:S02]  /*1bc0*/  SHF.L.U32 R2, R8, 0x1f, RZ ;  /* 0x0000001f08027819 */ /* 0x000fe400000006ff */
[----:B--2---:R-:W-:-:S05]  /*1bd0*/  LEA R0, R0, R3, 0x18 ;  /* 0x0000000300007211 */ /* 0x004fca00078ec0ff */
[----:B------:R-:W-:-:S04]  /*1be0*/  IMAD R3, R9, 0x8, R0 ;  /* 0x0000000809037824 */ /* 0x000fc800078e0200 */
[----:B------:R-:W2:Y:S02]  /*1bf0*/  SYNCS.PHASECHK.TRANS64.TRYWAIT P0, [R3+URZ+0xe0], R2 ;  /* 0x0000e002030075a7 */ /* 0x000ea400080011ff */
[----:B--2---:R-:W-:Y:S05]  /*1c00*/  @!P0 BRA `(.L_x_24) ;  /* 0x0000009000348947 */ /* 0x004fea0003800000 */
.L_x_176:
[----:B------:R-:W-:Y:S01]  /*1c10*/  VIADD R9, R9, 0x1 ;  /* 0x0000000109097836 */ /* 0x000fe20000000000 */
[----:B------:R2:W-:Y:S04]  /*1c20*/  SYNCS.ARRIVE.TRANS64.A1T0 RZ, [R3+URZ+0xd0], RZ ;  /* 0x0000d0ff03ff79a7 */ /* 0x0005e800081000ff */
[----:B------:R-:W-:-:S04]  /*1c30*/  ISETP.NE.AND P0, PT, R9, 0x2, PT ;  /* 0x000000020900780c */ /* 0x000fc80003f05270 */
[----:B------:R-:W-:Y:S02]  /*1c40*/  SEL R9, R9, RZ, P0 ;  /* 0x000000ff09097207 */ /* 0x000fe40000000000 */
[----:B--2---:R-:W-:-:S04]  /*1c50*/  SEL R3, RZ, 0x1, P0 ;  /* 0x00000001ff037807 */ /* 0x004fc80000000000 */
[----:B------:R-:W-:Y:S02]  /*1c60*/  LOP3.LUT R8, R8, R3, RZ, 0x3c, !PT ;  /* 0x0000000308087212 */ /* 0x000fe400078e3cff */
.L_x_23:
[----:B------:R-:W-:Y:S01]  /*1c70*/  UMOV UR21, 0x400 ;  /* 0x0000040000157882 */ /* 0x000fe20000000000 */
[----:B------:R-:W-:Y:S01]  /*1c80*/  SHF.L.U32 R0, R12, 0x1f, RZ ;  /* 0x0000001f0c007819 */ /* 0x000fe200000006ff */
[----:B-1----:R-:W-:Y:S02]  /*1c90*/  ULEA UR21, UR52, UR21, 0x18 ;  /* 0x0000001534157291 */ /* 0x002fe4000f8ec0ff */
[----:B------:R-:W-:Y:S02]  /*1ca0*/  UISETP.GE.U32.AND UP0, UPT, UR56, 0x7f, UPT ;  /* 0x0000007f3800788c */ /* 0x000fe4000bf06070 */
[----:B------:R-:W-:Y:S02]  /*1cb0*/  ULEA UR4, UR29, UR21, 0x3 ;  /* 0x000000151d047291 */ /* 0x000fe4000f8e18ff */
[----:B------:R-:W-:Y:S02]  /*1cc0*/  ULEA UR19, UR20, UR55, 0x2 ;  /* 0x0000003714137291 */ /* 0x000fe4000f8e10ff */
[----:B------:R-:W-:-:S02]  /*1cd0*/  ULEA UR35, UR16, UR53, 0x6 ;  /* 0x0000003510237291 */ /* 0x000fc4000f8e30ff */
[----:B------:R-:W-:Y:S01]  /*1ce0*/  USHF.L.U32 UR19, UR19, 0x6, URZ ;  /* 0x0000000613137899 */ /* 0x000fe200080006ff */
[----:B------:R-:W-:Y:S02]  /*1cf0*/  UMOV UR7, URZ ;  /* 0x000000ff00077c82 */ /* 0x000fe40008000000 */
[----:B------:R1:W2:Y:S01]  /*1d00*/  SYNCS.PHASECHK.TRANS64.TRYWAIT P1, [UR4+0x10], R0 ;  /* 0x00001000ff0075a7 */ /* 0x0002a20008021104 */
[----:B------:R-:W-:Y:S08]  /*1d10*/  BRA.U !UP0, `(.L_x_25) ;  /* 0x00000005080c7547 */ /* 0x000ff0000b800000 */
[----:B------:R-:W-:Y:S01]  /*1d20*/  UMOV UR13, URZ ;  /* 0x000000ff000d7c82 */ /* 0x000fe20008000000 */
[----:B------:R-:W-:-:S05]  /*1d30*/  UMOV UR5, UR29 ;  /* 0x0000001d00057c82 */ /* 0x000fca0008000000 */
.L_x_33:
[----:B------:R-:W-:Y:S01]  /*1d40*/  ULEA UR33, UR5, UR21, 0x3 ;  /* 0x0000001505217291 */ /* 0x000fe2000f8e18ff */
[----:B--2---:R-:W-:Y:S01]  /*1d50*/  @!P4 MOV R2, 0x14000 ;  /* 0x000140000002c802 */ /* 0x004fe20000000f00 */
[----:B--23--:R-:W-:Y:S10]  /*1d60*/  @P1 BRA `(.L_x_26) ;  /* 0x00000000000c1947 */ /* 0x00cff40003800000 */
[----:B------:R-:W-:-:S04]  /*1d70*/  SHF.L.U32 R3, R12, 0x1f, RZ ;  /* 0x0000001f0c037819 */ /* 0x000fc800000006ff */
[----:B------:R-:W2:Y:S02]  /*1d80*/  SYNCS.PHASECHK.TRANS64.TRYWAIT P0, [UR33+0x10], R3 ;  /* 0x00001003ff0075a7 */ /* 0x000ea40008001121 */
[----:B--2---:R-:W-:Y:S05]  /*1d90*/  @!P0 BRA `(.L_x_27) ;  /* 0x0000008c00e48947 */ /* 0x004fea0003800000 */
.L_x_26:
[----:B------:R2:W-:Y:S01]  /*1da0*/  @!P4 SYNCS.ARRIVE.TRANS64 RZ, [UR33], R2 ;  /* 0x00000002ffffc9a7 */ /* 0x0005e20008000021 */
[----:B------:R-:W-:-:S04]  /*1db0*/  ULOP3.LUT UR4, UR40, 0x2, URZ, 0xfc, !UPT ;  /* 0x0000000228047892 */ /* 0x000fc8000f8efcff */
[----:B------:R-:W-:-:S09]  /*1dc0*/  UISETP.NE.AND UP0, UPT, UR4, 0x2, UPT ;  /* 0x000000020400788c */ /* 0x000fd2000bf05270 */
[----:B------:R-:W-:Y:S05]  /*1dd0*/  BRA.U UP0, `(.L_x_28) ;  /* 0x0000000100047547 */ /* 0x000fea000b800000 */
[----:B------:R-:W-:Y:S05]  /*1de0*/  BPT.TRAP 0x1 ;  /* 0x000000040000795c */ /* 0x000fea0000300000 */
.L_x_28:
[----:B------:R-:W-:Y:S04]  /*1df0*/  BSSY.RECONVERGENT B0, `(.L_x_29) ;  /* 0x0000003000007945 */ /* 0x000fe80003800200 */
[----:B------:R-:W-:Y:S05]  /*1e00*/  @P3 BRA `(.L_x_30) ;  /* 0x0000000000043947 */ /* 0x000fea0003800000 */
[----:B------:R-:W-:Y:S05]  /*1e10*/  BPT.TRAP 0x1 ;  /* 0x000000040000795c */ /* 0x000fea0000300000 */
.L_x_30:
[----:B------:R-:W-:Y:S05]  /*1e20*/  BSYNC.RECONVERGENT B0 ;  /* 0x0000000000007941 */ /* 0x000fea0003800200 */
.L_x_29:
[----:B------:R-:W-:Y:S01]  /*1e30*/  UIADD3 UR4, UPT, UPT, UR5, 0x1, URZ ;  /* 0x0000000105047890 */ /* 0x000fe2000fffe0ff */
[----:B------:R-:W-:Y:S01]  /*1e40*/  BSSY.RECONVERGENT B0, `(.L_x_31) ;  /* 0x000002b000007945 */ /* 0x000fe20003800200 */
[----:B------:R-:W-:Y:S02]  /*1e50*/  ELECT P0, URZ, PT ;  /* 0x0000000000ff782f */ /* 0x000fe40003800000 */
[----:B------:R-:W-:-:S04]  /*1e60*/  UISETP.NE.AND UP0, UPT, UR4, 0x2, UPT ;  /* 0x000000020400788c */ /* 0x000fc8000bf05270 */
[----:B------:R-:W-:Y:S02]  /*1e70*/  USEL UR6, URZ, 0x1, UP0 ;  /* 0x00000001ff067887 */ /* 0x000fe40008000000 */
[----:B------:R-:W-:-:S04]  /*1e80*/  USEL UR29, UR4, URZ, UP0 ;  /* 0x000000ff041d7287 */ /* 0x000fc80008000000 */
[----:B------:R-:W-:Y:S01]  /*1e90*/  ULEA UR4, UR29, UR21, 0x3 ;  /* 0x000000151d047291 */ /* 0x000fe2000f8e18ff */
[----:B------:R-:W-:-:S04]  /*1ea0*/  LOP3.LUT R12, R12, UR6, RZ, 0x3c, !PT ;  /* 0x000000060c0c7c12 */ /* 0x000fc8000f8e3cff */
[----:B-1----:R-:W-:-:S04]  /*1eb0*/  SHF.L.U32 R0, R12, 0x1f, RZ ;  /* 0x0000001f0c007819 */ /* 0x002fc800000006ff */
[----:B------:R1:W3:Y:S01]  /*1ec0*/  SYNCS.PHASECHK.TRANS64.TRYWAIT P1, [UR4+0x10], R0 ;  /* 0x00001000ff0075a7 */ /* 0x0002e20008021104 */
[----:B------:R-:W-:Y:S05]  /*1ed0*/  @!P0 BRA `(.L_x_32) ;  /* 0x0000000000848947 */ /* 0x000fea0003800000 */
[----:B------:R-:W-:Y:S02]  /*1ee0*/  ULEA UR24, UR5, UR38, 0xc ;  /* 0x0000002605187291 */ /* 0x000fe4000f8e60ff */
[----:B------:R-:W-:Y:S02]  /*1ef0*/  ULEA UR8, UR5, UR37, 0xe ;  /* 0x0000002505087291 */ /* 0x000fe4000f8e70ff */
[----:B------:R-:W-:Y:S02]  /*1f00*/  UIADD3 UR6, UP1, UPT, UR46, 0x80, URZ ;  /* 0x000000802e067890 */ /* 0x000fe4000ff3e0ff */
[----:B------:R-:W-:Y:S02]  /*1f10*/  ULEA UR24, UR24, UR21, 0x2 ;  /* 0x0000001518187291 */ /* 0x000fe4000f8e10ff */
[----:B------:R-:W-:Y:S02]  /*1f20*/  USHF.L.U32 UR34, UR13, 0x6, URZ ;  /* 0x000000060d227899 */ /* 0x000fe400080006ff */
[----:B------:R-:W-:-:S02]  /*1f30*/  UIADD3 UR14, UP0, UPT, UR46, 0x180, URZ ;  /* 0x000001802e0e7890 */ /* 0x000fc4000ff1e0ff */
[----:B------:R-:W-:Y:S02]  /*1f40*/  ULEA UR8, UR8, UR21, 0x2 ;  /* 0x0000001508087291 */ /* 0x000fe4000f8e10ff */
[----:B------:R-:W-:Y:S02]  /*1f50*/  UIADD3.X UR7, UPT, UPT, URZ, UR47, URZ, UP1, !UPT ;  /* 0x0000002fff077290 */ /* 0x000fe40008ffe4ff */
[----:B------:R-:W-:Y:S02]  /*1f60*/  UIADD3 UR32, UPT, UPT, UR24, 0x8800, URZ ;  /* 0x0000880018207890 */ /* 0x000fe4000fffe0ff */
[----:B------:R-:W-:Y:S02]  /*1f70*/  UPRMT UR4, URZ, 0x5410, UR31 ;  /* 0x00005410ff047896 */ /* 0x000fe4000800001f */
[----:B------:R-:W-:Y:S02]  /*1f80*/  UIADD3 UR26, UPT, UPT, UR34, 0x20, URZ ;  /* 0x00000020221a7890 */ /* 0x000fe4000fffe0ff */
[----:B------:R-:W-:-:S02]  /*1f90*/  UIADD3 UR24, UPT, UPT, UR24, 0xa800, URZ ;  /* 0x0000a80018187890 */ /* 0x000fc4000fffe0ff */
[----:B------:R-:W-:Y:S02]  /*1fa0*/  UIADD3.X UR15, UPT, UPT, URZ, UR47, URZ, UP0, !UPT ;  /* 0x0000002fff0f7290 */ /* 0x000fe400087fe4ff */
[----:B------:R-:W-:Y:S02]  /*1fb0*/  UIADD3 UR16, UPT, UPT, UR8, 0x10800, URZ ;  /* 0x0001080008107890 */ /* 0x000fe4000fffe0ff */
[----:B------:R-:W-:Y:S02]  /*1fc0*/  UPRMT UR22, URZ, 0x5410, UR30 ;  /* 0x00005410ff167896 */ /* 0x000fe4000800001e */
[----:B------:R-:W-:Y:S01]  /*1fd0*/  UIADD3 UR8, UPT, UPT, UR8, 0x18800, URZ ;  /* 0x0001880008087890 */ /* 0x000fe2000fffe0ff */
[----:B------:R-:W-:Y:S01]  /*1fe0*/  UMOV UR42, 0x0 ;  /* 0x00000000002a7882 */ /* 0x000fe20000000000 */
[----:B------:R-:W-:Y:S01]  /*1ff0*/  UMOV UR43, 0x10000000 ;  /* 0x10000000002b7882 */ /* 0x000fe20000000000 */
[----:B------:R-:W-:Y:S01]  /*2000*/  UMOV UR25, UR33 ;  /* 0x0000002100197c82 */ /* 0x000fe20008000000 */
[----:B------:R-:W-:Y:S01]  /*2010*/  UMOV UR27, UR35 ;  /* 0x00000023001b7c82 */ /* 0x000fe20008000000 */
[----:B------:R-:W-:Y:S01]  /*2020*/  UMOV UR28, UR36 ;  /* 0x00000024001c7c82 */ /* 0x000fe20008000000 */
[----:B------:R-:W-:Y:S01]  /*2030*/  UMOV UR17, UR33 ;  /* 0x0000002100117c82 */ /* 0x000fe20008000000 */
[----:B------:R-:W-:Y:S01]  /*2040*/  UMOV UR20, UR36 ;  /* 0x0000002400147c82 */ /* 0x000fe20008000000 */
[----:B------:R-:W-:Y:S01]  /*2050*/  UMOV UR18, UR34 ;  /* 0x0000002200127c82 */ /* 0x000fe20008000000 */
[----:B------:R4:W-:Y:S01]  /*2060*/  UTMALDG.3D.MULTICAST [UR32], [UR6], UR4, desc[UR42] ;  /* 0x00002a20060073b4 */ /* 0x0009e20008011804 */
[----:B------:R-:W-:Y:S01]  /*2070*/  UMOV UR9, UR33 ;  /* 0x0000002100097c82 */ /* 0x000fe20008000000 */
[----:B------:R-:W-:Y:S01]  /*2080*/  UMOV UR11, UR19 ;  /* 0x00000013000b7c82 */ /* 0x000fe20008000000 */
[----:B------:R-:W-:Y:S01]  /*2090*/  UMOV UR12, UR36 ;  /* 0x00000024000c7c82 */ /* 0x000fe20008000000 */
[----:B------:R-:W-:Y:S01]  /*20a0*/  UMOV UR10, UR26 ;  /* 0x0000001a000a7c82 */ /* 0x000fe20008000000 */
[----:B------:R4:W-:Y:S01]  /*20b0*/  UTMALDG.3D.MULTICAST [UR24], [UR6], UR4, desc[UR42] ;  /* 0x00002a18060073b4 */ /* 0x0009e20008011804 */
[----:B------:R4:W-:Y:S01]  /*20c0*/  UTMALDG.3D.MULTICAST [UR16], [UR14], UR22, desc[UR42] ;  /* 0x00002a100e0073b4 */ /* 0x0009e20008011816 */
[----:B------:R4:W-:Y:S02]  /*20d0*/  UTMALDG.3D.MULTICAST [UR8], [UR14], UR22, desc[UR42] ;  /* 0x00002a080e0073b4 */ /* 0x0009e40008011816 */
[----:B----4-:R-:W-:Y:S01]  /*20e0*/  NOP ;  /* 0x0000000000007918 */ /* 0x010fe20000000000 */
.L_x_32:
[----:B------:R-:W-:Y:S05]  /*20f0*/  BSYNC.RECONVERGENT B0 ;  /* 0x0000000000007941 */ /* 0x000fea0003800200 */
.L_x_31:
[----:B------:R-:W-:Y:S01]  /*2100*/  UIADD3 UR13, UPT, UPT, UR13, 0x1, URZ ;  /* 0x000000010d0d7890 */ /* 0x000fe2000fffe0ff */
[----:B------:R-:W-:Y:S01]  /*2110*/  UMOV UR5, UR29 ;  /* 0x0000001d00057c82 */ /* 0x000fe20008000000 */
[----:B------:R-:W-:Y:S02]  /*2120*/  UMOV UR7, UR39 ;  /* 0x0000002700077c82 */ /* 0x000fe40008000000 */
[----:B------:R-:W-:-:S09]  /*2130*/  UISETP.NE.AND UP0, UPT, UR13, UR39, UPT ;  /* 0x000000270d00728c */ /* 0x000fd2000bf05270 */
[----:B------:R-:W-:Y:S05]  /*2140*/  BRA.U UP0, `(.L_x_33) ;  /* 0xfffffff900fc7547 */ /* 0x000fea000b83ffff */
.L_x_25:
[----:B------:R-:W-:Y:S01]  /*2150*/  ULEA UR4, UR29, UR21, 0x3 ;  /* 0x000000151d047291 */ /* 0x000fe2000f8e18ff */
[----:B-1----:R-:W-:Y:S01]  /*2160*/  SHF.L.U32 R0, R12, 0x1f, RZ ;  /* 0x0000001f0c007819 */ /* 0x002fe200000006ff */
[----:B------:R-:W-:Y:S01]  /*2170*/  @!P2 SYNCS.ARRIVE.TRANS64.A1T0 RZ, [UR21+0x68], RZ ;  /* 0x000068ffffffa9a7 */ /* 0x000fe20008100015 */
[----:B------:R-:W-:-:S06]  /*2180*/  UISETP.GT.AND UP0, UPT, UR51, UR50, UPT ;  /* 0x000000323300728c */ /* 0x000fcc000bf04270 */
[----:B--23--:R1:W2:Y:S03]  /*2190*/  SYNCS.PHASECHK.TRANS64.TRYWAIT P1, [UR4+0x10], R0 ;  /* 0x00001000ff0075a7 */ /* 0x00c2a60008021104 */
[----:B------:R-:W-:Y:S05]  /*21a0*/  BRA.U !UP0, `(.L_x_34) ;  /* 0x0000000508087547 */ /* 0x000fea000b800000 */
[----:B------:R-:W-:Y:S01]  /*21b0*/  UIADD3 UR13, UPT, UPT, UR54, UR7, URZ ;  /* 0x00000007360d7290 */ /* 0x000fe2000fffe0ff */
[----:B------:R-:W-:-:S11]  /*21c0*/  UMOV UR5, UR29 ;  /* 0x0000001d00057c82 */ /* 0x000fd60008000000 */
.L_x_42:
[----:B------:R-:W-:Y:S01]  /*21d0*/  ULEA UR33, UR5, UR21, 0x3 ;  /* 0x0000001505217291 */ /* 0x000fe2000f8e18ff */
[----:B--2---:R-:W-:Y:S01]  /*21e0*/  @!P4 MOV R2, 0x14000 ;  /* 0x000140000002c802 */ /* 0x004fe20000000f00 */
[----:B--23--:R-:W-:Y:S10]  /*21f0*/  @P1 BRA `(.L_x_35) ;  /* 0x00000000000c1947 */ /* 0x00cff40003800000 */
[----:B------:R-:W-:-:S04]  /*2200*/  SHF.L.U32 R3, R12, 0x1f, RZ ;  /* 0x0000001f0c037819 */ /* 0x000fc800000006ff */
[----:B------:R-:W2:Y:S02]  /*2210*/  SYNCS.PHASECHK.TRANS64.TRYWAIT P0, [UR33+0x10], R3 ;  /* 0x00001003ff0075a7 */ /* 0x000ea40008001121 */
[----:B--2---:R-:W-:Y:S05]  /*2220*/  @!P0 BRA `(.L_x_36) ;  /* 0x0000008800d88947 */ /* 0x004fea0003800000 */
.L_x_35:
[----:B------:R2:W-:Y:S01]  /*2230*/  @!P4 SYNCS.ARRIVE.TRANS64 RZ, [UR33], R2 ;  /* 0x00000002ffffc9a7 */ /* 0x0005e20008000021 */
[----:B------:R-:W-:-:S04]  /*2240*/  ULOP3.LUT UR4, UR40, 0x2, URZ, 0xfc, !UPT ;  /* 0x0000000228047892 */ /* 0x000fc8000f8efcff */
[----:B------:R-:W-:-:S09]  /*2250*/  UISETP.NE.AND UP0, UPT, UR4, 0x2, UPT ;  /* 0x000000020400788c */ /* 0x000fd2000bf05270 */
[----:B------:R-:W-:Y:S05]  /*2260*/  BRA.U UP0, `(.L_x_37) ;  /* 0x0000000100047547 */ /* 0x000fea000b800000 */
[----:B------:R-:W-:Y:S05]  /*2270*/  BPT.TRAP 0x1 ;  /* 0x000000040000795c */ /* 0x000fea0000300000 */
.L_x_37:
[----:B------:R-:W-:Y:S04]  /*2280*/  BSSY.RECONVERGENT B0, `(.L_x_38) ;  /* 0x0000003000007945 */ /* 0x000fe80003800200 */
[----:B------:R-:W-:Y:S05]  /*2290*/  @P3 BRA `(.L_x_39) ;  /* 0x0000000000043947 */ /* 0x000fea0003800000 */
[----:B------:R-:W-:Y:S05]  /*22a0*/  BPT.TRAP 0x1 ;  /* 0x000000040000795c */ /* 0x000fea0000300000 */
.L_x_39:
[----:B------:R-:W-:Y:S05]  /*22b0*/  BSYNC.RECONVERGENT B0 ;  /* 0x0000000000007941 */ /* 0x000fea0003800200 */
.L_x_38:
        /* <DEDUP_REMOVED lines=44> */
.L_x_41:
[----:B------:R-:W-:Y:S05]  /*2580*/  BSYNC.RECONVERGENT B0 ;  /* 0x0000000000007941 */ /* 0x000fea0003800200 */
.L_x_40:
[----:B------:R-:W-:Y:S01]  /*2590*/  UIADD3 UR7, UPT, UPT, UR7, 0x1, URZ ;  /* 0x0000000107077890 */ /* 0x000fe2000fffe0ff */
[----:B------:R-:W-:-:S03]  /*25a0*/  UMOV UR5, UR29 ;  /* 0x0000001d00057c82 */ /* 0x000fc60008000000 */
[----:B------:R-:W-:-:S09]  /*25b0*/  UISETP.NE.AND UP0, UPT, UR7, UR13, UPT ;  /* 0x0000000d0700728c */ /* 0x000fd2000bf05270 */
[----:B------:R-:W-:Y:S05]  /*25c0*/  BRA.U UP0, `(.L_x_42) ;  /* 0xfffffffd00007547 */ /* 0x000fea000b83ffff */
.L_x_34:
[C---:B------:R-:W-:Y:S01]  /*25d0*/  LEA R3, R11.reuse, UR21, 0x3 ;  /* 0x000000150b037c11 */ /* 0x040fe2000f8e18ff */
[----:B------:R-:W-:Y:S01]  /*25e0*/  NOP ;  /* 0x0000000000007918 */ /* 0x000fe20000000000 */
[----:B-1----:R-:W-:Y:S02]  /*25f0*/  SHF.L.U32 R0, R10, 0x1f, RZ ;  /* 0x0000001f0a007819 */ /* 0x002fe400000006ff */
[----:B------:R-:W-:Y:S02]  /*2600*/  LEA R5, R11, UR21, 0x4 ;  /* 0x000000150b057c11 */ /* 0x000fe4000f8e20ff */
[----:B------:R-:W1:Y:S02]  /*2610*/  SYNCS.PHASECHK.TRANS64.TRYWAIT P0, [R3+URZ+0x70], R0 ;  /* 0x00007000030075a7 */ /* 0x000e6400080011ff */
[----:B-1----:R-:W-:Y:S05]  /*2620*/  @!P0 BRA `(.L_x_43) ;  /* 0x0000008400f08947 */ /* 0x002fea0003800000 */
.L_x_179:
[----:B------:R-:W4:Y:S01]  /*2630*/  LDS.128 R4, [R5+0x100] ;  /* 0x0001000005047984 */ /* 0x000f220000000c00 */
[----:B------:R-:W-:Y:S01]  /*2640*/  UISETP.GE.AND UP0, UPT, UR45, 0x1, UPT ;  /* 0x000000012d00788c */ /* 0x000fe2000bf06270 */
[----:B------:R-:W-:Y:S01]  /*2650*/  @!PT LDS RZ, [RZ] ;  /* 0x00000000fffff984 */ /* 0x000fe20000000800 */
[----:B------:R-:W-:Y:S01]  /*2660*/  @!PT LDS RZ, [RZ] ;  /* 0x00000000fffff984 */ /* 0x000fe20000000800 */
[----:B------:R-:W-:Y:S01]  /*2670*/  @!PT LDS RZ, [RZ] ;  /* 0x00000000fffff984 */ /* 0x000fe20000000800 */
[----:B------:R-:W-:Y:S01]  /*2680*/  @!PT LDS RZ, [RZ] ;  /* 0x00000000fffff984 */ /* 0x000fe20000000800 */
[----:B------:R1:W-:Y:S06]  /*2690*/  MEMBAR.ALL.CTA ;  /* 0x0000000000007992 */ /* 0x0003ec0000008000 */
[----:B-1----:R-:W1:Y:S01]  /*26a0*/  FENCE.VIEW.ASYNC.S ;  /* 0x00000000000073c6 */ /* 0x002e620000000000 */
[----:B----4-:R-:W-:-:S13]  /*26b0*/  LOP3.LUT P0, RZ, R6, 0x1, RZ, 0xc0, !PT ;  /* 0x0000000106ff7812 */ /* 0x010fda000780c0ff */
[----:B-1----:R-:W-:Y:S01]  /*26c0*/  VOTEU.ANY UP1, P0 ;  /* 0x0000000000ff7886 */ /* 0x002fe20000020100 */
[----:B------:R-:W-:-:S13]  /*26d0*/  PLOP3.LUT P0, PT, PT, PT, UP1, 0x80, 0x8 ;  /* 0x000000000008781c */ /* 0x000fda0003f0f018 */
[----:B------:R-:W-:Y:S02]  /*26e0*/  @P0 LOP3.LUT R0, R5, 0xffff, RZ, 0xc0, !PT ;  /* 0x0000ffff05000812 */ /* 0x000fe400078ec0ff */
[----:B--2---:R-:W-:Y:S02]  /*26f0*/  @P0 MOV R2, R4 ;  /* 0x0000000400020202 */ /* 0x004fe40000000f00 */
[----:B------:R-:W-:Y:S01]  /*2700*/  @P0 R2UR UR5, R0 ;  /* 0x00000000000502ca */ /* 0x000fe200000e0000 */
[----:B------:R-:W-:Y:S01]  /*2710*/  VIADD R0, R3, 0x80 ;  /* 0x0000008003007836 */ /* 0x000fe20000000000 */
[----:B------:R-:W-:Y:S02]  /*2720*/  @P0 SHF.R.U32.HI R4, RZ, 0x10, R5 ;  /* 0x00000010ff040819 */ /* 0x000fe40000011605 */
[----:B------:R-:W-:Y:S02]  /*2730*/  @P0 R2UR UR6, R2 ;  /* 0x00000000020602ca */ /* 0x000fe400000e0000 */
[----:B------:R-:W-:-:S02]  /*2740*/  PRMT R0, RZ, 0x654, R0 ;  /* 0x00000654ff007816 */ /* 0x000fc40000000000 */
[----:B------:R-:W-:Y:S02]  /*2750*/  @P0 R2UR UR4, R4 ;  /* 0x00000000040402ca */ /* 0x000fe400000e0000 */
[----:B------:R1:W-:Y:S03]  /*2760*/  SYNCS.ARRIVE.TRANS64.RED.A1T0 RZ, [R0+URZ], RZ ;  /* 0x000000ff00ff79a7 */ /* 0x0003e600081004ff */
[----:B------:R-:W-:-:S04]  /*2770*/  @UP1 UMOV UR41, UR5 ;  /* 0x0000000500291c82 */ /* 0x000fc80008000000 */
[----:B------:R-:W-:-:S04]  /*2780*/  @UP1 UMOV UR44, UR6 ;  /* 0x00000006002c1c82 */ /* 0x000fc80008000000 */
[----:B------:R-:W-:Y:S01]  /*2790*/  @UP1 UMOV UR36, UR4 ;  /* 0x0000000400241c82 */ /* 0x000fe20008000000 */
[----:B------:R-:W-:Y:S05]  /*27a0*/  BRA.U !UP0, `(.L_x_44) ;  /* 0x0000000108d47547 */ /* 0x000fea000b800000 */
[----:B------:R-:W2:Y:S01]  /*27b0*/  LDCU.128 UR12, c[0x0][0xb10] ;  /* 0x00016200ff0c77ac */ /* 0x000ea20008000c00 */
[----:B------:R-:W4:Y:S01]  /*27c0*/  LDCU UR22, c[0x0][0xb20] ;  /* 0x00016400ff1677ac */ /* 0x000f220008000800 */
[----:B------:R-:W3:Y:S01]  /*27d0*/  LDCU UR20, c[0x0][0xb0c] ;  /* 0x00016180ff1477ac */ /* 0x000ee20008000800 */
[----:B------:R-:W1:Y:S01]  /*27e0*/  LDCU.64 UR8, c[0x0][0xb28] ;  /* 0x00016500ff0877ac */ /* 0x000e620008000a00 */
[----:B------:R-:W-:Y:S02]  /*27f0*/  UISETP.NE.AND UP3, UPT, UR45, 0x1, UPT ;  /* 0x000000012d00788c */ /* 0x000fe4000bf65270 */
[----:B--2---:R-:W-:Y:S02]  /*2800*/  UIMAD.WIDE.U32 UR6, UR48, UR15, URZ ;  /* 0x0000000f300672a5 */ /* 0x004fe4000f8e00ff */
[----:B------:R-:W-:Y:S02]  /*2810*/  UIMAD.WIDE.U32 UR4, UR49, UR12, URZ ;  /* 0x0000000c310472a5 */ /* 0x000fe4000f8e00ff */
[----:B------:R-:W-:-:S02]  /*2820*/  UISETP.NE.AND UP0, UPT, UR14, 0x1, UPT ;  /* 0x000000010e00788c */ /* 0x000fc4000bf05270 */
[----:B------:R-:W-:Y:S01]  /*2830*/  UIMAD.WIDE.U32 UR18, UR41, UR15, URZ ;  /* 0x0000000f291272a5 */ /* 0x000fe2000f8e00ff */
[----:B------:R-:W-:Y:S02]  /*2840*/  UMOV UR6, UR7 ;  /* 0x0000000700067c82 */ /* 0x000fe40008000000 */
[----:B------:R-:W-:Y:S01]  /*2850*/  UMOV UR4, UR5 ;  /* 0x0000000500047c82 */ /* 0x000fe20008000000 */
[----:B----4-:R-:W-:Y:S02]  /*2860*/  USHF.R.U32.HI UR6, URZ, UR22, UR6 ;  /* 0x00000016ff067299 */ /* 0x010fe40008011606 */
[----:B---3--:R-:W-:Y:S02]  /*2870*/  UISETP.NE.AND UP2, UPT, UR20, 0x1, UPT ;  /* 0x000000011400788c */ /* 0x008fe4000bf45270 */
[----:B------:R-:W-:Y:S02]  /*2880*/  USHF.R.U32.HI UR4, URZ, UR13, UR4 ;  /* 0x0000000dff047299 */ /* 0x000fe40008011604 */
[----:B------:R-:W-:-:S02]  /*2890*/  USEL UR5, UR48, UR6, !UP0 ;  /* 0x0000000630057287 */ /* 0x000fc4000c000000 */
[----:B------:R-:W-:Y:S02]  /*28a0*/  USEL UR6, UR49, UR4, !UP2 ;  /* 0x0000000431067287 */ /* 0x000fe4000d000000 */
[----:B-1----:R-:W-:Y:S01]  /*28b0*/  UIMAD.WIDE.U32 UR10, UR5, UR8, URZ ;  /* 0x00000008050a72a5 */ /* 0x002fe2000f8e00ff */
[----:B------:R-:W-:Y:S01]  /*28c0*/  UMOV UR4, UR19 ;  /* 0x0000001300047c82 */ /* 0x000fe20008000000 */
[----:B------:R-:W-:Y:S02]  /*28d0*/  UIMAD.WIDE.U32 UR16, UR44, UR12, URZ ;  /* 0x0000000c2c1072a5 */ /* 0x000fe4000f8e00ff */
[----:B------:R-:W-:-:S03]  /*28e0*/  UIMAD.WIDE.U32 UR18, UR6, UR8, URZ ;  /* 0x00000008061272a5 */ /* 0x000fc6000f8e00ff */
[----:B------:R-:W-:Y:S01]  /*28f0*/  UMOV UR10, UR11 ;  /* 0x0000000b000a7c82 */ /* 0x000fe20008000000 */
[----:B------:R-:W-:Y:S02]  /*2900*/  USHF.R.U32.HI UR4, URZ, UR22, UR4 ;  /* 0x00000016ff047299 */ /* 0x000fe40008011604 */
[----:B------:R-:W-:Y:S01]  /*2910*/  @UP3 USHF.R.U32.HI UR5, URZ, UR9, UR10 ;  /* 0x00000009ff053299 */ /* 0x000fe2000801160a */
[----:B------:R-:W-:Y:S01]  /*2920*/  UMOV UR16, UR17 ;  /* 0x0000001100107c82 */ /* 0x000fe20008000000 */
[----:B------:R-:W-:Y:S01]  /*2930*/  UMOV UR18, UR19 ;  /* 0x0000001300127c82 */ /* 0x000fe20008000000 */
[----:B------:R-:W-:Y:S02]  /*2940*/  USHF.R.U32.HI UR13, URZ, UR13, UR16 ;  /* 0x0000000dff0d7299 */ /* 0x000fe40008011610 */
[----:B------:R-:W-:Y:S02]  /*2950*/  USEL UR4, UR41, UR4, !UP0 ;  /* 0x0000000429047287 */ /* 0x000fe4000c000000 */
[----:B------:R-:W-:-:S02]  /*2960*/  @UP3 USHF.R.U32.HI UR6, URZ, UR9, UR18 ;  /* 0x00000009ff063299 */ /* 0x000fc40008011612 */
[----:B------:R-:W-:Y:S02]  /*2970*/  UIMAD UR7, UR45, UR5, URZ ;  /* 0x000000052d0772a4 */ /* 0x000fe4000f8e02ff */
[----:B------:R-:W-:Y:S02]  /*2980*/  USEL UR5, UR44, UR13, !UP2 ;  /* 0x0000000d2c057287 */ /* 0x000fe4000d000000 */
[----:B------:R-:W-:Y:S02]  /*2990*/  UIMAD UR10, UR45, UR6, URZ ;  /* 0x000000062d0a72a4 */ /* 0x000fe4000f8e02ff */
[----:B------:R-:W-:Y:S02]  /*29a0*/  UISETP.GE.AND UP0, UPT, UR4, UR7, UPT ;  /* 0x000000070400728c */ /* 0x000fe4000bf06270 */
[----:B------:R-:W-:Y:S02]  /*29b0*/  UIMAD.WIDE.U32 UR12, UR4, UR8, URZ ;  /* 0x00000008040c72a5 */ /* 0x000fe4000f8e00ff */
[----:B------:R-:W-:-:S02]  /*29c0*/  UISETP.GE.OR UP0, UPT, UR5, UR10, UP0 ;  /* 0x0000000a0500728c */ /* 0x000fc40008706670 */
        /* <DEDUP_REMOVED lines=19> */
.L_x_44:
[----:B------:R-:W2:Y:S02]  /*2b00*/  LDCU UR4, c[0x0][0xb30] ;  /* 0x00016600ff0477ac */ /* 0x000ea40008000800 */
[----:B--2---:R-:W-:-:S09]  /*2b10*/  UISETP.NE.AND UP0, UPT, UR4, 0x1, UPT ;  /* 0x000000010400788c */ /* 0x004fd2000bf05270 */
[----:B------:R-:W-:Y:S05]  /*2b20*/  BRA.U UP0, `(.L_x_45) ;  /* 0x0000000100447547 */ /* 0x000fea000b800000 */
[----:B------:R-:W2:Y:S01]  /*2b30*/  LDCU.128 UR8, c[0x0][0xb10] ;  /* 0x00016200ff0877ac */ /* 0x000ea20008000c00 */
[----:B------:R-:W4:Y:S01]  /*2b40*/  LDCU UR12, c[0x0][0xb0c] ;  /* 0x00016180ff0c77ac */ /* 0x000f220008000800 */
[----:B------:R-:W1:Y:S01]  /*2b50*/  LDCU UR13, c[0x0][0xb20] ;  /* 0x00016400ff0d77ac */ /* 0x000e620008000800 */
[----:B--2---:R-:W-:Y:S02]  /*2b60*/  UIMAD.WIDE.U32 UR6, UR44, UR8, URZ ;  /* 0x000000082c0672a5 */ /* 0x004fe4000f8e00ff */
[----:B------:R-:W-:Y:S02]  /*2b70*/  UIMAD.WIDE.U32 UR4, UR41, UR11, URZ ;  /* 0x0000000b290472a5 */ /* 0x000fe4000f8e00ff */
[----:B----4-:R-:W-:Y:S02]  /*2b80*/  UISETP.NE.AND UP2, UPT, UR12, 0x1, UPT ;  /* 0x000000010c00788c */ /* 0x010fe4000bf45270 */
[----:B------:R-:W-:Y:S01]  /*2b90*/  UISETP.NE.AND UP0, UPT, UR10, 0x1, UPT ;  /* 0x000000010a00788c */ /* 0x000fe2000bf05270 */
[----:B------:R-:W-:-:S02]  /*2ba0*/  UMOV UR6, UR7 ;  /* 0x0000000700067c82 */ /* 0x000fc40008000000 */
[----:B------:R-:W-:Y:S01]  /*2bb0*/  UMOV UR4, UR5 ;  /* 0x0000000500047c82 */ /* 0x000fe20008000000 */
[----:B------:R-:W-:Y:S02]  /*2bc0*/  USHF.R.U32.HI UR9, URZ, UR9, UR6 ;  /* 0x00000009ff097299 */ /* 0x000fe40008011606 */
[----:B-1----:R-:W-:Y:S02]  /*2bd0*/  USHF.R.U32.HI UR4, URZ, UR13, UR4 ;  /* 0x0000000dff047299 */ /* 0x002fe40008011604 */
[----:B------:R-:W-:Y:S02]  /*2be0*/  USEL UR5, UR44, UR9, !UP2 ;  /* 0x000000092c057287 */ /* 0x000fe4000d000000 */
[----:B------:R-:W-:-:S04]  /*2bf0*/  USEL UR4, UR41, UR4, !UP0 ;  /* 0x0000000429047287 */ /* 0x000fc8000c000000 */
[----:B------:R-:W-:Y:S02]  /*2c00*/  UIADD3 UR6, UPT, UPT, UR5, -UR4, URZ ;  /* 0x8000000405067290 */ /* 0x000fe4000fffe0ff */
[----:B------:R-:W-:Y:S02]  /*2c10*/  UIADD3 UR4, UPT, UPT, -UR5, UR4, URZ ;  /* 0x0000000405047290 */ /* 0x000fe4000fffe1ff */
[----:B------:R-:W-:Y:S02]  /*2c20*/  UIMAD UR41, UR6, UR10, UR41 ;  /* 0x0000000a062972a4 */ /* 0x000fe4000f8e0229 */
[----:B------:R-:W-:-:S12]  /*2c30*/  UIMAD UR44, UR4, UR12, UR44 ;  /* 0x0000000c042c72a4 */ /* 0x000fd8000f8e022c */
.L_x_45:
[----:B------:R-:W-:Y:S01]  /*2c40*/  VIADD R11, R11, 0x1 ;  /* 0x000000010b0b7836 */ /* 0x000fe20000000000 */
[----:B------:R-:W-:Y:S02]  /*2c50*/  R2UR UR5, R71 ;  /* 0x00000000470572ca */ /* 0x000fe400000e0000 */
[----:B------:R-:W-:Y:S02]  /*2c60*/  R2UR UR4, R70 ;  /* 0x00000000460472ca */ /* 0x000fe400000e0000 */
[C---:B------:R-:W-:Y:S02]  /*2c70*/  ISETP.NE.AND P0, PT, R11.reuse, 0x2, PT ;  /* 0x000000020b00780c */ /* 0x040fe40003f05270 */
[----:B------:R-:W-:Y:S02]  /*2c80*/  PLOP3.LUT P2, PT, PT, PT, PT, 0x80, 0x8 ;  /* 0x000000000008781c */ /* 0x000fe40003f4f070 */
[----:B------:R-:W-:Y:S02]  /*2c90*/  SEL R3, RZ, 0x1, P0 ;  /* 0x00000001ff037807 */ /* 0x000fe40000000000 */
[----:B------:R-:W-:-:S02]  /*2ca0*/  SEL R11, R11, RZ, P0 ;  /* 0x000000ff0b0b7207 */ /* 0x000fc40000000000 */
[----:B------:R-:W-:Y:S01]  /*2cb0*/  LOP3.LUT R10, R10, R3, RZ, 0x3c, !PT ;  /* 0x000000030a0a7212 */ /* 0x000fe200078e3cff */
[----:B------:R-:W-:Y:S02]  /*2cc0*/  UIADD3 UR16, UPT, UPT, UR44, UR5, URZ ;  /* 0x000000052c107290 */ /* 0x000fe4000fffe0ff */
[----:B------:R-:W-:Y:S01]  /*2cd0*/  UIADD3 UR20, UPT, UPT, UR41, UR4, URZ ;  /* 0x0000000429147290 */ /* 0x000fe2000fffe0ff */
[----:B------:R-:W-:Y:S11]  /*2ce0*/  BRA.U UP1, `(.L_x_46) ;  /* 0xffffffed01a07547 */ /* 0x000ff6000b83ffff */
[----:B------:R-:W-:Y:S01]  /*2cf0*/  UIADD3 UR21, UPT, UPT, UR21, 0x10, URZ ;  /* 0x0000001015157890 */ /* 0x000fe2000fffe0ff */
[----:B------:R-:W-:-:S03]  /*2d00*/  SHF.L.U32 R3, R12, 0x1f, RZ ;  /* 0x0000001f0c037819 */ /* 0x000fc600000006ff */
[----:B------:R-:W-:-:S09]  /*2d10*/  ULEA UR4, UR29, UR21, 0x3 ;  /* 0x000000151d047291 */ /* 0x000fd2000f8e18ff */
[----:B------:R-:W2:Y:S02]  /*2d20*/  SYNCS.PHASECHK.TRANS64.TRYWAIT P0, [UR4], R3 ;  /* 0x00000003ff0075a7 */ /* 0x000ea40008001104 */
[----:B--2---:R-:W-:Y:S05]  /*2d30*/  @!P0 BRA `(.L_x_47) ;  /* 0x0000008000408947 */ /* 0x004fea0003800000 */
.L_x_181:
[----:B------:R-:W-:-:S04]  /*2d40*/  UIADD3 UR4, UPT, UPT, UR29, 0x1, URZ ;  /* 0x000000011d047890 */ /* 0x000fc8000fffe0ff */
[----:B------:R-:W-:-:S04]  /*2d50*/  UISETP.NE.AND UP0, UPT, UR4, 0x2, UPT ;  /* 0x000000020400788c */ /* 0x000fc8000bf05270 */
[----:B------:R-:W-:Y:S02]  /*2d60*/  USEL UR5, URZ, 0x1, UP0 ;  /* 0x00000001ff057887 */ /* 0x000fe40008000000 */
[----:B------:R-:W-:-:S04]  /*2d70*/  USEL UR4, UR4, URZ, UP0 ;  /* 0x000000ff04047287 */ /* 0x000fc80008000000 */
[----:B------:R-:W-:Y:S01]  /*2d80*/  ULEA UR4, UR4, UR21, 0x3 ;  /* 0x0000001504047291 */ /* 0x000fe2000f8e18ff */
[----:B-1----:R-:W-:-:S04]  /*2d90*/  LOP3.LUT R3, R12, UR5, RZ, 0x3c, !PT ;  /* 0x000000050c037c12 */ /* 0x002fc8000f8e3cff */
[----:B------:R-:W-:Y:S01]  /*2da0*/  SHF.L.U32 R3, R3, 0x1f, RZ ;  /* 0x0000001f03037819 */ /* 0x000fe200000006ff */
[----:B------:R-:W-:-:S07]  /*2db0*/  IMAD.U32 R0, RZ, RZ, UR4 ;  /* 0x00000004ff007e24 */ /* 0x000fce000f8e00ff */
.L_x_48:
[----:B-1----:R1:W2:Y:S02]  /*2dc0*/  SYNCS.PHASECHK.TRANS64.TRYWAIT P0, [R0+URZ], R3 ;  /* 0x00000003000075a7 */ /* 0x0022a400080011ff */
[----:B--2---:R-:W-:Y:S05]  /*2dd0*/  @!P0 NANOSLEEP.SYNCS 0x989680 ;  /* 0x009896800000895d */ /* 0x004fea0003900000 */
[----:B------:R-:W2:Y:S02]  /*2de0*/  @!P0 SYNCS.PHASECHK.TRANS64 P0, [R0+URZ], R3 ;  /* 0x00000003000085a7 */ /* 0x000ea400080010ff */
[----:B--2---:R-:W-:Y:S05]  /*2df0*/  @P0 EXIT ;  /* 0x000000000000094d */ /* 0x004fea0003800000 */
[----:B------:R-:W-:Y:S05]  /*2e00*/  BRA `(.L_x_48) ;  /* 0xfffffffc00ec7947 */ /* 0x000fea000383ffff */
.L_x_22:
[----:B------:R-:W-:-:S04]  /*2e10*/  UISETP.NE.AND UP0, UPT, UR52, URZ, UPT ;  /* 0x000000ff3400728c */ /* 0x000fc8000bf05270 */
[----:B------:R-:W-:-:S09]  /*2e20*/  UISETP.NE.OR UP0, UPT, UR17, 0x1, UP0 ;  /* 0x000000011100788c */ /* 0x000fd20008705670 */
[----:B------:R-:W-:Y:S05]  /*2e30*/  BRA.U UP0, `(.L_x_49) ;  /* 0x0000000500487547 */ /* 0x000fea000b800000 */
[----:B------:R-:W-:Y:S01]  /*2e40*/  ISETP.GE.U32.AND P2, PT, R0, 0x10, PT ;  /* 0x000000100000780c */ /* 0x000fe20003f46070 */
[----:B------:R-:W-:Y:S01]  /*2e50*/  IMAD.MOV.U32 R12, RZ, RZ, 0x1 ;  /* 0x00000001ff0c7424 */ /* 0x000fe200078e00ff */
[----:B------:R-:W-:Y:S02]  /*2e60*/  CS2R R10, SRZ ;  /* 0x00000000000a7805 */ /* 0x000fe4000001ff00 */
[----:B------:R-:W-:Y:S01]  /*2e70*/  CS2R R8, SRZ ;  /* 0x0000000000087805 */ /* 0x000fe2000001ff00 */
[----:B------:R-:W-:Y:S01]  /*2e80*/  UMOV UR6, 0x400 ;  /* 0x0000040000067882 */ /* 0x000fe20000000000 */
[----:B------:R-:W-:Y:S01]  /*2e90*/  UMOV UR5, URZ ;  /* 0x000000ff00057c82 */ /* 0x000fe20008000000 */
[----:B------:R-:W-:-:S12]  /*2ea0*/  ULEA UR6, UR52, UR6, 0x18 ;  /* 0x0000000634067291 */ /* 0x000fd8000f8ec0ff */
.L_x_53:
[----:B------:R-:W-:Y:S02]  /*2eb0*/  LEA R2, R8, UR6, 0x3 ;  /* 0x0000000608027c11 */ /* 0x000fe4000f8e18ff */
[----:B------:R-:W-:-:S03]  /*2ec0*/  SHF.L.U32 R5, R9, 0x1f, RZ ;  /* 0x0000001f09057819 */ /* 0x000fc600000006ff */
[----:B------:R-:W-:Y:S01]  /*2ed0*/  VIADD R4, R2, 0xe0 ;  /* 0x000000e002047836 */ /* 0x000fe20000000000 */
[----:B------:R-:W1:Y:S02]  /*2ee0*/  SYNCS.PHASECHK.TRANS64.TRYWAIT P0, [R2+URZ+0xd0], R5 ;  /* 0x0000d005020075a7 */ /* 0x000e6400080011ff */
[----:B-1----:R-:W-:Y:S05]  /*2ef0*/  @!P0 BRA `(.L_x_50) ;  /* 0x0000007c00e88947 */ /* 0x002fea0003800000 */
.L_x_182:
[----:B------:R-:W-:Y:S01]  /*2f00*/  ULEA UR4, UR5, UR6, 0x3 ;  /* 0x0000000605047291 */ /* 0x000fe2000f8e18ff */
[----:B------:R-:W-:Y:S02]  /*2f10*/  PRMT R4, RZ, 0x654, R4 ;  /* 0x00000654ff047816 */ /* 0x000fe40000000004 */
[----:B-1----:R-:W-:Y:S01]  /*2f20*/  SHF.L.U32 R5, R12, 0x1f, RZ ;  /* 0x0000001f0c057819 */ /* 0x002fe200000006ff */
[----:B------:R-:W-:Y:S01]  /*2f30*/  UIADD3 UR7, UPT, UPT, UR4, 0x70, URZ ;  /* 0x0000007004077890 */ /* 0x000fe2000fffe0ff */
[----:B------:R1:W-:Y:S05]  /*2f40*/  SYNCS.ARRIVE.TRANS64.RED.A1T0 RZ, [R4+URZ], RZ ;  /* 0x000000ff04ff79a7 */ /* 0x0003ea00081004ff */
[----:B------:R-:W-:Y:S01]  /*2f50*/  IMAD.U32 R7, RZ, RZ, UR7 ;  /* 0x00000007ff077e24 */ /* 0x000fe2000f8e00ff */
[----:B------:R-:W2:Y:S04]  /*2f60*/  SYNCS.PHASECHK.TRANS64.TRYWAIT P0, [UR4+0x80], R5 ;  /* 0x00008005ff0075a7 */ /* 0x000ea80008001104 */
[----:B------:R-:W-:Y:S01]  /*2f70*/  PRMT R6, R0, 0x654, R7 ;  /* 0x0000065400067816 */ /* 0x000fe20000000007 */
[----:B-1----:R-:W-:Y:S01]  /*2f80*/  @!P2 IMAD.MOV.U32 R4, RZ, RZ, 0x10 ;  /* 0x00000010ff04a424 */ /* 0x002fe200078e00ff */
[----:B--2---:R-:W-:Y:S06]  /*2f90*/  @!P0 BRA `(.L_x_51) ;  /* 0x0000007c00d48947 */ /* 0x004fec0003800000 */
.L_x_184:
[----:B------:R-:W-:Y:S01]  /*2fa0*/  ULEA UR8, UR5, UR6, 0x4 ;  /* 0x0000000605087291 */ /* 0x000fe2000f8e20ff */
[----:B------:R-:W-:Y:S01]  /*2fb0*/  SEL R3, R6, R3, !P2 ;  /* 0x0000000306037207 */ /* 0x000fe20005000000 */
[----:B------:R-:W-:Y:S01]  /*2fc0*/  UIADD3 UR9, UPT, UPT, UR4, 0x70, URZ ;  /* 0x0000007004097890 */ /* 0x000fe2000fffe0ff */
[----:B-1----:R-:W-:Y:S01]  /*2fd0*/  LEA R2, R11, UR6, 0x3 ;  /* 0x000000060b027c11 */ /* 0x002fe2000f8e18ff */
[----:B------:R-:W-:Y:S01]  /*2fe0*/  UIADD3 UR8, UPT, UPT, UR8, 0x100, URZ ;  /* 0x0000010008087890 */ /* 0x000fe2000fffe0ff */
[----:B------:R-:W-:Y:S01]  /*2ff0*/  SHF.L.U32 R5, R10, 0x1f, RZ ;  /* 0x0000001f0a057819 */ /* 0x000fe200000006ff */
[----:B------:R1:W-:Y:S01]  /*3000*/  @!P2 SYNCS.ARRIVE.TRANS64.RED RZ, [R3+URZ], R4 ;  /* 0x0000000403ffa9a7 */ /* 0x0003e200080004ff */
[----:B------:R-:W-:Y:S01]  /*3010*/  UIADD3 UR4, UPT, UPT, UR5, 0x1, URZ ;  /* 0x0000000105047890 */ /* 0x000fe2000fffe0ff */
[----:B------:R-:W-:-:S03]  /*3020*/  VIADD R8, R8, 0x1 ;  /* 0x0000000108087836 */ /* 0x000fc60000000000 */
[----:B------:R-:W-:Y:S02]  /*3030*/  UISETP.NE.AND UP0, UPT, UR4, 0x2, UPT ;  /* 0x000000020400788c */ /* 0x000fe4000bf05270 */
[----:B------:R-:W-:Y:S06]  /*3040*/  UGETNEXTWORKID.BROADCAST [UR8], [UR9] ;  /* 0x00000000080073ca */ /* 0x000fec0008000100 */
[----:B------:R-:W-:Y:S01]  /*3050*/  USEL UR7, URZ, 0x1, UP0 ;  /* 0x00000001ff077887 */ /* 0x000fe20008000000 */
[----:B------:R-:W-:Y:S01]  /*3060*/  ISETP.NE.AND P0, PT, R8, 0x2, PT ;  /* 0x000000020800780c */ /* 0x000fe20003f05270 */
[----:B------:R-:W-:Y:S01]  /*3070*/  USEL UR5, UR4, URZ, UP0 ;  /* 0x000000ff04057287 */ /* 0x000fe20008000000 */
[----:B------:R-:W2:Y:S03]  /*3080*/  SYNCS.PHASECHK.TRANS64.TRYWAIT P1, [R2+URZ+0x70], R5 ;  /* 0x00007005020075a7 */ /* 0x000ea600080211ff */
[----:B------:R-:W-:Y:S01]  /*3090*/  LOP3.LUT R12, R12, UR7, RZ, 0x3c, !PT ;  /* 0x000000070c0c7c12 */ /* 0x000fe2000f8e3cff */
[----:B-12---:R-:W-:Y:S07]  /*30a0*/  @!P1 BRA `(.L_x_52) ;  /* 0x0000007c00a89947 */ /* 0x006fee0003800000 */
.L_x_185:
[C---:B------:R-:W-:Y:S01]  /*30b0*/  LEA R4, R11.reuse, UR6, 0x4 ;  /* 0x000000060b047c11 */ /* 0x040fe2000f8e20ff */
[----:B-1----:R-:W-:Y:S01]  /*30c0*/  VIADD R2, R2, 0x80 ;  /* 0x0000008002027836 */ /* 0x002fe20000000000 */
[----:B------:R-:W-:Y:S01]  /*30d0*/  SEL R8, R8, RZ, P0 ;  /* 0x000000ff08087207 */ /* 0x000fe20000000000 */
[----:B------:R-:W-:-:S03]  /*30e0*/  VIADD R11, R11, 0x1 ;  /* 0x000000010b0b7836 */ /* 0x000fc60000000000 */
[----:B------:R-:W1:Y:S01]  /*30f0*/  LDS.128 R4, [R4+0x100] ;  /* 0x0001000004047984 */ /* 0x000e620000000c00 */
[----:B------:R-:W-:Y:S02]  /*3100*/  PRMT R2, RZ, 0x654, R2 ;  /* 0x00000654ff027816 */ /* 0x000fe40000000002 */
[C---:B------:R-:W-:Y:S01]  /*3110*/  ISETP.NE.AND P1, PT, R11.reuse, 0x2, PT ;  /* 0x000000020b00780c */ /* 0x040fe20003f25270 */
[----:B------:R-:W-:Y:S01]  /*3120*/  @!PT LDS RZ, [RZ] ;  /* 0x00000000fffff984 */ /* 0x000fe20000000800 */
[----:B------:R-:W-:Y:S01]  /*3130*/  @!PT LDS RZ, [RZ] ;  /* 0x00000000fffff984 */ /* 0x000fe20000000800 */
[----:B------:R-:W-:Y:S01]  /*3140*/  @!PT LDS RZ, [RZ] ;  /* 0x00000000fffff984 */ /* 0x000fe20000000800 */
[----:B------:R-:W-:Y:S01]  /*3150*/  @!PT LDS RZ, [RZ] ;  /* 0x00000000fffff984 */ /* 0x000fe20000000800 */
[----:B------:R2:W-:Y:S06]  /*3160*/  MEMBAR.ALL.CTA ;  /* 0x0000000000007992 */ /* 0x0005ec0000008000 */
[----:B--2---:R-:W2:Y:S01]  /*3170*/  FENCE.VIEW.ASYNC.S ;  /* 0x00000000000073c6 */ /* 0x004ea20000000000 */
[----:B------:R-:W-:Y:S01]  /*3180*/  SEL R11, R11, RZ, P1 ;  /* 0x000000ff0b0b7207 */ /* 0x000fe20000800000 */
[----:B--2---:R2:W-:Y:S01]  /*3190*/  SYNCS.ARRIVE.TRANS64.RED.A1T0 RZ, [R2+URZ], RZ ;  /* 0x000000ff02ff79a7 */ /* 0x0045e200081004ff */
[----:B-1----:R-:W-:-:S02]  /*31a0*/  LOP3.LUT P3, RZ, R6, 0x1, RZ, 0xc0, !PT ;  /* 0x0000000106ff7812 */ /* 0x002fc4000786c0ff */
[----:B------:R-:W-:-:S04]  /*31b0*/  SEL R5, RZ, 0x1, P1 ;  /* 0x00000001ff057807 */ /* 0x000fc80000800000 */
[----:B------:R-:W-:Y:S02]  /*31c0*/  LOP3.LUT R10, R10, R5, RZ, 0x3c, !PT ;  /* 0x000000050a0a7212 */ /* 0x000fe400078e3cff */
[----:B--2---:R-:W-:-:S04]  /*31d0*/  SEL R2, RZ, 0x1, P0 ;  /* 0x00000001ff027807 */ /* 0x004fc80000000000 */
[----:B------:R-:W-:Y:S01]  /*31e0*/  LOP3.LUT R9, R9, R2, RZ, 0x3c, !PT ;  /* 0x0000000209097212 */ /* 0x000fe200078e3cff */
[----:B------:R-:W-:Y:S06]  /*31f0*/  @P3 BRA `(.L_x_53) ;  /* 0xfffffffc002c3947 */ /* 0x000fec000383ffff */
[----:B------:R-:W-:Y:S01]  /*3200*/  ULEA UR4, UR5, UR6, 0x3 ;  /* 0x0000000605047291 */ /* 0x000fe2000f8e18ff */
[----:B------:R-:W-:-:S08]  /*3210*/  SHF.L.U32 R3, R12, 0x1f, RZ ;  /* 0x0000001f0c037819 */ /* 0x000fd000000006ff */
[----:B------:R-:W1:Y:S02]  /*3220*/  SYNCS.PHASECHK.TRANS64 P0, [UR4+0x80], R3 ;  /* 0x00008003ff0075a7 */ /* 0x000e640008001004 */
[----:B-1----:R-:W-:Y:S05]  /*3230*/  @P0 BRA `(.L_x_54) ;  /* 0x0000000000080947 */ /* 0x002fea0003800000 */
[----:B------:R-:W1:Y:S02]  /*3240*/  SYNCS.PHASECHK.TRANS64.TRYWAIT P0, [UR4+0x80], R3 ;  /* 0x00008003ff0075a7 */ /* 0x000e640008001104 */
[----:B-1----:R-:W-:Y:S05]  /*3250*/  @!P0 BRA `(.L_x_55) ;  /* 0x0000007c00508947 */ /* 0x002fea0003800000 */
.L_x_54:
[----:B------:R-:W-:-:S04]  /*3260*/  UIADD3 UR7, UPT, UPT, UR5, 0x1, URZ ;  /* 0x0000000105077890 */ /* 0x000fc8000fffe0ff */
[----:B------:R-:W-:-:S04]  /*3270*/  UISETP.NE.AND UP0, UPT, UR7, 0x2, UPT ;  /* 0x000000020700788c */ /* 0x000fc8000bf05270 */
[----:B------:R-:W-:Y:S02]  /*3280*/  USEL UR8, URZ, 0x1, UP0 ;  /* 0x00000001ff087887 */ /* 0x000fe40008000000 */
[----:B------:R-:W-:-:S04]  /*3290*/  USEL UR7, UR7, URZ, UP0 ;  /* 0x000000ff07077287 */ /* 0x000fc80008000000 */
[----:B------:R-:W-:Y:S01]  /*32a0*/  ULEA UR7, UR7, UR6, 0x3 ;  /* 0x0000000607077291 */ /* 0x000fe2000f8e18ff */
[----:B-1----:R-:W-:-:S04]  /*32b0*/  LOP3.LUT R3, R12, UR8, RZ, 0x3c, !PT ;  /* 0x000000080c037c12 */ /* 0x002fc8000f8e3cff */
[----:B------:R-:W-:-:S04]  /*32c0*/  SHF.L.U32 R0, R3, 0x1f, RZ ;  /* 0x0000001f03007819 */ /* 0x000fc800000006ff */
[----:B------:R-:W1:Y:S02]  /*32d0*/  SYNCS.PHASECHK.TRANS64 P0, [UR7+0x80], R0 ;  /* 0x00008000ff0075a7 */ /* 0x000e640008001007 */
[----:B-1----:R-:W-:Y:S05]  /*32e0*/  @P0 EXIT ;  /* 0x000000000000094d */ /* 0x002fea0003800000 */
[----:B------:R-:W-:Y:S02]  /*32f0*/  SHF.L.U32 R3, R3, 0x1f, RZ ;  /* 0x0000001f03037819 */ /* 0x000fe400000006ff */
[----:B------:R-:W-:-:S07]  /*3300*/  MOV R0, UR7 ;  /* 0x0000000700007c02 */ /* 0x000fce0008000f00 */
.L_x_56:
[----:B-1----:R1:W2:Y:S02]  /*3310*/  SYNCS.PHASECHK.TRANS64.TRYWAIT P0, [R0+URZ+0x80], R3 ;  /* 0x00008003000075a7 */ /* 0x0022a400080011ff */
[----:B--2---:R-:W-:Y:S05]  /*3320*/  @!P0 NANOSLEEP.SYNCS 0x989680 ;  /* 0x009896800000895d */ /* 0x004fea0003900000 */
[----:B------:R-:W2:Y:S02]  /*3330*/  @!P0 SYNCS.PHASECHK.TRANS64 P0, [R0+URZ+0x80], R3 ;  /* 0x00008003000085a7 */ /* 0x000ea400080010ff */
[----:B--2---:R-:W-:Y:S05]  /*3340*/  @P0 EXIT ;  /* 0x000000000000094d */ /* 0x004fea0003800000 */
[----:B------:R-:W-:Y:S05]  /*3350*/  BRA `(.L_x_56) ;  /* 0xfffffffc00ec7947 */ /* 0x000fea000383ffff */
.L_x_49:
[----:B------:R-:W-:Y:S05]  /*3360*/  BRA.U UP4, `(.L_x_57) ;  /* 0x0000001104447547 */ /* 0x000fea000b800000 */
[----:B------:R-:W-:Y:S01]  /*3370*/  UMOV UR4, 0x40 ;  /* 0x0000004000047882 */ /* 0x000fe20000000000 */
[----:B------:R-:W-:Y:S01]  /*3380*/  NOP ;  /* 0x0000000000007918 */ /* 0x000fe20000000000 */
[----:B------:R-:W-:Y:S01]  /*3390*/  ULEA UR5, UR52, UR4, 0x18 ;  /* 0x0000000434057291 */ /* 0x000fe2000f8ec0ff */
[----:B------:R-:W-:Y:S02]  /*33a0*/  UMOV UR6, 0x400 ;  /* 0x0000040000067882 */ /* 0x000fe40000000000 */
[----:B------:R-:W-:-:S06]  /*33b0*/  ULEA UR6, UR52, UR6, 0x18 ;  /* 0x0000000634067291 */ /* 0x000fcc000f8ec0ff */
[----:B------:R-:W1:Y:S02]  /*33c0*/  LDS.U8 R0, [UR5+0x1c] ;  /* 0x00001c05ff007984 */ /* 0x000e640008000000 */
[----:B-1----:R-:W-:-:S13]  /*33d0*/  ISETP.NE.AND P0, PT, R0, RZ, PT ;  /* 0x000000ff0000720c */ /* 0x002fda0003f05270 */
[----:B------:R-:W-:Y:S05]  /*33e0*/  @P0 BRA `(.L_x_58) ;  /* 0x0000000000580947 */ /* 0x000fea0003800000 */
[----:B------:R-:W-:-:S13]  /*33f0*/  ELECT P0, URZ, PT ;  /* 0x0000000000ff782f */ /* 0x000fda0003800000 */
[----:B------:R-:W-:Y:S05]  /*3400*/  @!P0 BRA `(.L_x_59) ;  /* 0x0000000000608947 */ /* 0x000fea0003800000 */
[----:B------:R-:W-:Y:S01]  /*3410*/  UMOV UR4, 0x10 ;  /* 0x0000001000047882 */ /* 0x000fe20000000000 */
[----:B------:R-:W-:Y:S01]  /*3420*/  HFMA2 R0, -RZ, RZ, 0, 5.9604644775390625e-08 ;  /* 0x00000001ff007431 */ /* 0x000fe200000001ff */
[----:B------:R-:W-:-:S03]  /*3430*/  MOV R3, 0xffff ;  /* 0x0000ffff00037802 */ /* 0x000fc60000000f00 */
[----:B------:R-:W-:Y:S04]  /*3440*/  DEPBAR.LE SB1, 0x36 ;  /* 0x00009d800000791a */ /* 0x000fe80000000000 */
[----:B------:R-:W1:Y:S02]  /*3450*/  UTCATOMSWS.FIND_AND_SET.ALIGN UP0, UR4, UR4 ;  /* 0x00000004000475e3 */ /* 0x000e640008000800 */
[----:B-1----:R-:W-:Y:S01]  /*3460*/  MOV R4, UR4 ;  /* 0x0000000400047c02 */ /* 0x002fe20008000f00 */
[----:B------:R-:W-:Y:S06]  /*3470*/  BRA.U UP0, `(.L_x_60) ;  /* 0x0000000100187547 */ /* 0x000fec000b800000 */
.L_x_61:
[----:B------:R-:W-:Y:S05]  /*3480*/  NANOSLEEP 0x64 ;  /* 0x000000640000795d */ /* 0x000fea0003800000 */
[----:B------:R-:W-:-:S05]  /*3490*/  UMOV UR4, 0x10 ;  /* 0x0000001000047882 */ /* 0x000fca0000000000 */
[----:B------:R-:W-:Y:S04]  /*34a0*/  DEPBAR.LE SB1, 0x36 ;  /* 0x00009d800000791a */ /* 0x000fe80000000000 */
[----:B------:R-:W1:Y:S02]  /*34b0*/  UTCATOMSWS.FIND_AND_SET.ALIGN UP0, UR4, UR4 ;  /* 0x00000004000475e3 */ /* 0x000e640008000800 */
[----:B-1----:R-:W-:Y:S01]  /*34c0*/  MOV R4, UR4 ;  /* 0x0000000400047c02 */ /* 0x002fe20008000f00 */
[----:B------:R-:W-:Y:S05]  /*34d0*/  BRA.U !UP0, `(.L_x_61) ;  /* 0xfffffffd08e87547 */ /* 0x000fea000b83ffff */
.L_x_60:
[-C--:B------:R-:W-:Y:S02]  /*34e0*/  SHF.L.U32 R3, R3, R4.reuse, RZ ;  /* 0x0000000403037219 */ /* 0x080fe400000006ff */
[----:B------:R-:W-:Y:S01]  /*34f0*/  SHF.L.U32 R0, R0, R4, RZ ;  /* 0x0000000400007219 */ /* 0x000fe200000006ff */
[----:B------:R-:W-:Y:S02]  /*3500*/  IMAD.SHL.U32 R4, R4, 0x20, RZ ;  /* 0x0000002004047824 */ /* 0x000fe400078e00ff */
[----:B------:R1:W-:Y:S04]  /*3510*/  ATOMS.OR RZ, [UR5+0x14], R3 ;  /* 0x00001403ffff798c */ /* 0x0003e8000b000005 */
[----:B------:R1:W-:Y:S04]  /*3520*/  ATOMS.OR RZ, [UR5+0x18], R0 ;  /* 0x00001800ffff798c */ /* 0x0003e8000b000005 */
[----:B------:R1:W-:Y:S01]  /*3530*/  STS [UR6+0x120], R4 ;  /* 0x00012004ff007988 */ /* 0x0003e20008000806 */
[----:B------:R-:W-:Y:S05]  /*3540*/  BRA `(.L_x_59) ;  /* 0x0000000000107947 */ /* 0x000fea0003800000 */
.L_x_58:
[----:B------:R-:W-:Y:S02]  /*3550*/  MOV R0, 0xffffffff ;  /* 0xffffffff00007802 */ /* 0x000fe40000000f00 */
[----:B------:R-:W-:-:S03]  /*3560*/  MOV R4, 0x3590 ;  /* 0x0000359000047802 */ /* 0x000fc60000000f00 */
[----:B------:R1:W-:Y:S04]  /*3570*/  STS [UR6+0x120], R0 ;  /* 0x00012000ff007988 */ /* 0x0003e80008000806 */
[----:B-1---5:R-:W-:Y:S05]  /*3580*/  CALL.REL.NOINC `($__internal_1_$__cuda_sm10x_tcgen05_guardrail_trap_phase_invalid_during_alloc) ;  /* 0x00000084004c7944 */ /* 0x022fea0003c00000 */
.L_x_59:
[----:B------:R-:W-:Y:S05]  /*3590*/  WARPSYNC.ALL ;  /* 0x0000000000007948 */ /* 0x000fea0003800000 */
[----:B------:R-:W2:Y:S01]  /*35a0*/  S2UR UR4, SR_CgaCtaId ;  /* 0x00000000000479c3 */ /* 0x000ea20000008800 */
[----:B------:R-:W-:Y:S01]  /*35b0*/  UMOV UR41, 0x400 ;  /* 0x0000040000297882 */ /* 0x000fe20000000000 */
[----:B------:R-:W-:-:S06]  /*35c0*/  NOP ;  /* 0x0000000000007918 */ /* 0x000fcc0000000000 */
[----:B------:R-:W-:Y:S06]  /*35d0*/  BAR.ARV 0x6, 0xa0 ;  /* 0x0182800000007b1d */ /* 0x000fec0000002000 */
[----:B------:R-:W3:Y:S01]  /*35e0*/  LDCU UR6, c[0x0][0x38c] ;  /* 0x00007180ff0677ac */ /* 0x000ee20008000800 */
[----:B------:R-:W-:Y:S01]  /*35f0*/  LOP3.LUT R2, R2, 0xffff, RZ, 0xc0, !PT ;  /* 0x0000ffff02027812 */ /* 0x000fe200078ec0ff */
[----:B------:R-:W-:Y:S01]  /*3600*/  IMAD.MOV.U32 R11, RZ, RZ, 0x1 ;  /* 0x00000001ff0b7424 */ /* 0x000fe200078e00ff */
[----:B------:R-:W-:Y:S01]  /*3610*/  CS2R R8, SRZ ;  /* 0x0000000000087805 */ /* 0x000fe2000001ff00 */
[----:B------:R-:W4:Y:S01]  /*3620*/  LDCU UR7, c[0x0][0x38c] ;  /* 0x00007180ff0777ac */ /* 0x000f220008000800 */
[----:B------:R-:W-:Y:S01]  /*3630*/  R2UR UR42, R2 ;  /* 0x00000000022a72ca */ /* 0x000fe200000e0000 */
[----:B------:R-:W-:Y:S01]  /*3640*/  IMAD.MOV.U32 R10, RZ, RZ, RZ ;  /* 0x000000ffff0a7224 */ /* 0x000fe200078e00ff */
[----:B------:R-:W-:Y:S01]  /*3650*/  UMOV UR45, URZ ;  /* 0x000000ff002d7c82 */ /* 0x000fe20008000000 */
[----:B------:R-:W-:Y:S01]  /*3660*/  UMOV UR39, URZ ;  /* 0x000000ff00277c82 */ /* 0x000fe20008000000 */
[----:B--2---:R-:W-:Y:S01]  /*3670*/  ULEA UR41, UR4, UR41, 0x18 ;  /* 0x0000002904297291 */ /* 0x004fe2000f8ec0ff */
[----:B------:R-:W-:Y:S01]  /*3680*/  UMOV UR62, 0x0 ;  /* 0x00000000003e7882 */ /* 0x000fe20000000000 */
[----:B------:R-:W-:-:S02]  /*3690*/  UMOV UR63, 0x4400910 ;  /* 0x04400910003f7882 */ /* 0x000fc40000000000 */
[----:B------:R-:W-:Y:S02]  /*36a0*/  UIADD3 UR5, UPT, UPT, UR41, 0x8800, URZ ;  /* 0x0000880029057890 */ /* 0x000fe4000fffe0ff */
[----:B------:R-:W-:Y:S02]  /*36b0*/  UIADD3 UR4, UPT, UPT, UR41, 0x10800, URZ ;  /* 0x0001080029047890 */ /* 0x000fe4000fffe0ff */
[----:B---3--:R-:W-:Y:S01]  /*36c0*/  UIADD3 UR6, UPT, UPT, UR6, 0x3f, URZ ;  /* 0x0000003f06067890 */ /* 0x008fe2000fffe0ff */
[----:B-1----:R-:W1:Y:S01]  /*36d0*/  LDS R0, [UR41+0x120] ;  /* 0x00012029ff007984 */ /* 0x002e620008000800 */
[----:B------:R-:W-:Y:S02]  /*36e0*/  USHF.R.U32.HI UR5, URZ, 0x4, UR5 ;  /* 0x00000004ff057899 */ /* 0x000fe40008011605 */
[----:B------:R-:W-:Y:S02]  /*36f0*/  USHF.R.S32.HI UR47, URZ, 0x1f, UR6 ;  /* 0x0000001fff2f7899 */ /* 0x000fe40008011406 */
[----:B------:R-:W-:-:S02]  /*3700*/  USHF.R.U32.HI UR4, URZ, 0x4, UR4 ;  /* 0x00000004ff047899 */ /* 0x000fc40008011604 */
[----:B------:R-:W-:Y:S02]  /*3710*/  ULEA.HI UR47, UR47, UR6, URZ, 0x6 ;  /* 0x000000062f2f7291 */ /* 0x000fe4000f8f30ff */
[----:B------:R-:W-:Y:S02]  /*3720*/  ULOP3.LUT UR5, UR5, 0x3fff, URZ, 0xc0, !UPT ;  /* 0x00003fff05057892 */ /* 0x000fe4000f8ec0ff */
[----:B------:R-:W-:Y:S02]  /*3730*/  USHF.R.S32.HI UR47, URZ, 0x6, UR47 ;  /* 0x00000006ff2f7899 */ /* 0x000fe4000801142f */
[----:B------:R-:W-:Y:S02]  /*3740*/  ULOP3.LUT UR4, UR4, 0x3fff, URZ, 0xc0, !UPT ;  /* 0x00003fff04047892 */ /* 0x000fe4000f8ec0ff */
[----:B------:R-:W-:Y:S01]  /*3750*/  UISETP.LT.AND UP0, UPT, UR47, 0x1, UPT ;  /* 0x000000012f00788c */ /* 0x000fe2000bf01270 */
[----:B------:R-:W-:Y:S01]  /*3760*/  UMOV UR60, 0x0 ;  /* 0x00000000003c7882 */ /* 0x000fe20000000000 */
[----:B------:R-:W-:-:S02]  /*3770*/  UMOV UR61, 0x4400910 ;  /* 0x04400910003d7882 */ /* 0x000fc40000000000 */
[----:B------:R-:W-:Y:S01]  /*3780*/  USEL UR64, UR47, 0x1, !UP0 ;  /* 0x000000012f407887 */ /* 0x000fe2000c000000 */
[----:B------:R-:W-:Y:S01]  /*3790*/  UMOV UR58, 0x0 ;  /* 0x00000000003a7882 */ /* 0x000fe20000000000 */
[----:B------:R-:W-:Y:S01]  /*37a0*/  UMOV UR59, 0x4400910 ;  /* 0x04400910003b7882 */ /* 0x000fe20000000000 */
[----:B------:R-:W-:Y:S01]  /*37b0*/  UMOV UR56, 0x0 ;  /* 0x0000000000387882 */ /* 0x000fe20000000000 */
[----:B------:R-:W-:Y:S01]  /*37c0*/  UMOV UR57, 0x4400910 ;  /* 0x0440091000397882 */ /* 0x000fe20000000000 */
[----:B------:R-:W-:Y:S01]  /*37d0*/  UMOV UR54, 0x0 ;  /* 0x0000000000367882 */ /* 0x000fe20000000000 */
[----:B------:R-:W-:Y:S01]  /*37e0*/  UMOV UR55, 0x4400910 ;  /* 0x0440091000377882 */ /* 0x000fe20000000000 */
[----:B------:R-:W-:Y:S01]  /*37f0*/  UMOV UR52, 0x0 ;  /* 0x0000000000347882 */ /* 0x000fe20000000000 */
[----:B------:R-:W-:Y:S01]  /*3800*/  UMOV UR53, 0x4400910 ;  /* 0x0440091000357882 */ /* 0x000fe20000000000 */
[----:B------:R-:W-:Y:S02]  /*3810*/  ULOP3.LUT UR43, UR5, 0x10000, URZ, 0xfc, !UPT ;  /* 0x00010000052b7892 */ /* 0x000fe4000f8efcff */
[----:B------:R-:W-:-:S02]  /*3820*/  ULOP3.LUT UR44, UR4, 0x10000, URZ, 0xfc, !UPT ;  /* 0x00010000042c7892 */ /* 0x000fc4000f8efcff */
[----:B------:R-:W-:Y:S02]  /*3830*/  UIADD3 UR64, UPT, UPT, -UR64, URZ, URZ ;  /* 0x000000ff40407290 */ /* 0x000fe4000fffe1ff */
[----:B----4-:R-:W-:Y:S01]  /*3840*/  UISETP.GE.AND UP4, UPT, UR7, 0x1, UPT ;  /* 0x000000010700788c */ /* 0x010fe2000bf86270 */
[----:B------:R-:W-:Y:S01]  /*3850*/  UMOV UR50, 0x0 ;  /* 0x0000000000327882 */ /* 0x000fe20000000000 */
[----:B------:R-:W-:Y:S01]  /*3860*/  UMOV UR51, 0x4400910 ;  /* 0x0440091000337882 */ /* 0x000fe20000000000 */
[----:B------:R-:W-:Y:S01]  /*3870*/  UMOV UR48, 0x0 ;  /* 0x0000000000307882 */ /* 0x000fe20000000000 */
[----:B-1----:R-:W-:Y:S01]  /*3880*/  R2UR UR65, R0 ;  /* 0x00000000004172ca */ /* 0x002fe200000e0000 */
[----:B------:R-:W-:-:S14]  /*3890*/  UMOV UR49, 0x4400910 ;  /* 0x0440091000317882 */ /* 0x000fdc0000000000 */
.L_x_68:
[----:B------:R-:W-:Y:S02]  /*38a0*/  LEA R0, R10, UR41, 0x3 ;  /* 0x000000290a007c11 */ /* 0x000fe4000f8e18ff */
[----:B------:R-:W-:Y:S02]  /*38b0*/  SHF.L.U32 R5, R9, 0x1f, RZ ;  /* 0x0000001f09057819 */ /* 0x000fe400000006ff */
[----:B------:R-:W-:Y:S01]  /*38c0*/  PLOP3.LUT P0, PT, PT, PT, UP4, 0x80, 0x8 ;  /* 0x000000000008781c */ /* 0x000fe20003f0f048 */
[----:B------:R-:W-:Y:S01]  /*38d0*/  VIADD R3, R0, 0x80 ;  /* 0x0000008000037836 */ /* 0x000fe20000000000 */
[----:B-1----:R-:W1:Y:S02]  /*38e0*/  SYNCS.PHASECHK.TRANS64.TRYWAIT P1, [R0+URZ+0x70], R5 ;  /* 0x00007005000075a7 */ /* 0x002e6400080211ff */
[----:B-1-3--:R-:W-:Y:S09]  /*38f0*/  @!P1 BRA `(.L_x_62) ;  /* 0x0000007400c09947 */ /* 0x00aff20003800000 */
.L_x_187:
[----:B------:R-:W-:Y:S01]  /*3900*/  LEA R4, R10, UR41, 0x4 ;  /* 0x000000290a047c11 */ /* 0x000fe2000f8e20ff */
[----:B------:R-:W-:Y:S01]  /*3910*/  @UP4 ULEA UR4, UR39, UR41, 0x3 ;  /* 0x0000002927044291 */ /* 0x000fe2000f8e18ff */
[----:B------:R-:W-:Y:S01]  /*3920*/  PLOP3.LUT P2, PT, PT, PT, PT, 0x80, 0x8 ;  /* 0x000000000008781c */ /* 0x000fe20003f4f070 */
[----:B------:R-:W-:Y:S01]  /*3930*/  ULEA UR46, UR45, UR41, 0x3 ;  /* 0x000000292d2e7291 */ /* 0x000fe2000f8e18ff */
[----:B------:R-:W-:Y:S02]  /*3940*/  PRMT R3, RZ, 0x654, R3 ;  /* 0x00000654ff037816 */ /* 0x000fe40000000003 */
[----:B-1----:R-:W1:Y:S01]  /*3950*/  LDS.128 R4, [R4+0x100] ;  /* 0x0001000004047984 */ /* 0x002e620000000c00 */
[----:B------:R-:W-:Y:S02]  /*3960*/  @P0 SHF.L.U32 R2, R8, 0x1f, RZ ;  /* 0x0000001f08020819 */ /* 0x000fe400000006ff */
[----:B------:R-:W-:Y:S01]  /*3970*/  SHF.L.U32 R0, R11, 0x1f, RZ ;  /* 0x0000001f0b007819 */ /* 0x000fe200000006ff */
[----:B------:R-:W-:Y:S01]  /*3980*/  @!PT LDS RZ, [RZ] ;  /* 0x00000000fffff984 */ /* 0x000fe20000000800 */
[----:B------:R-:W-:Y:S01]  /*3990*/  @!PT LDS RZ, [RZ] ;  /* 0x00000000fffff984 */ /* 0x000fe20000000800 */
[----:B------:R-:W-:Y:S01]  /*39a0*/  @!PT LDS RZ, [RZ] ;  /* 0x00000000fffff984 */ /* 0x000fe20000000800 */
[----:B------:R-:W-:Y:S01]  /*39b0*/  @!PT LDS RZ, [RZ] ;  /* 0x00000000fffff984 */ /* 0x000fe20000000800 */
[----:B------:R2:W-:Y:S06]  /*39c0*/  MEMBAR.ALL.CTA ;  /* 0x0000000000007992 */ /* 0x0005ec0000008000 */
[----:B--2---:R-:W2:Y:S02]  /*39d0*/  FENCE.VIEW.ASYNC.S ;  /* 0x00000000000073c6 */ /* 0x004ea40000000000 */
[----:B--2---:R2:W-:Y:S01]  /*39e0*/  SYNCS.ARRIVE.TRANS64.RED.A1T0 RZ, [R3+URZ], RZ ;  /* 0x000000ff03ff79a7 */ /* 0x0045e200081004ff */
[----:B------:R2:W3:Y:S01]  /*39f0*/  @P0 SYNCS.PHASECHK.TRANS64.TRYWAIT P2, [UR4], R2 ;  /* 0x00000002ff0005a7 */ /* 0x0004e20008041104 */
[----:B------:R-:W-:Y:S01]  /*3a00*/  ULEA.HI UR4, UR45, UR45, URZ, 0x1 ;  /* 0x0000002d2d047291 */ /* 0x000fe2000f8f08ff */
[----:B-1----:R-:W-:-:S03]  /*3a10*/  LOP3.LUT P1, RZ, R6, 0x1, RZ, 0xc0, !PT ;  /* 0x0000000106ff7812 */ /* 0x002fc6000782c0ff */
[----:B------:R-:W-:Y:S02]  /*3a20*/  USHF.L.U32 UR5, UR4, 0x7, URZ ;  /* 0x0000000704057899 */ /* 0x000fe400080006ff */
[----:B------:R-:W-:Y:S02]  /*3a30*/  ULOP3.LUT UR36, UR4, 0xffe, URZ, 0xc0, !UPT ;  /* 0x00000ffe04247892 */ /* 0x000fe4000f8ec0ff */
[----:B------:R-:W-:Y:S02]  /*3a40*/  ULOP3.LUT UR4, UR5, 0xffffff00, URZ, 0xc0, !UPT ;  /* 0xffffff0005047892 */ /* 0x000fe4000f8ec0ff */
[----:B------:R-:W-:Y:S02]  /*3a50*/  UIADD3 UR36, UPT, UPT, -UR36, UR45, URZ ;  /* 0x0000002d24247290 */ /* 0x000fe4000fffe1ff */
[----:B------:R-:W-:Y:S01]  /*3a60*/  UIADD3 UR4, UPT, UPT, UR65, UR4, URZ ;  /* 0x0000000441047290 */ /* 0x000fe2000fffe0ff */
[----:B------:R-:W1:Y:S03]  /*3a70*/  SYNCS.PHASECHK.TRANS64.TRYWAIT P0, [UR46+0xb0], R0 ;  /* 0x0000b000ff0075a7 */ /* 0x000e66000800112e */
[----:B------:R-:W-:Y:S01]  /*3a80*/  ULEA UR36, UR36, UR4, 0x14 ;  /* 0x0000000424247291 */ /* 0x000fe2000f8ea0ff */
[----:B-123--:R-:W-:Y:S11]  /*3a90*/  @!P0 BRA `(.L_x_63) ;  /* 0x00000074006c8947 */ /* 0x00eff60003800000 */
.L_x_189:
[----:B------:R-:W-:Y:S01]  /*3aa0*/  IADD3 R10, PT, PT, R10, 0x1, RZ ;  /* 0x000000010a0a7810 */ /* 0x000fe20007ffe0ff */
[----:B------:R-:W-:Y:S06]  /*3ab0*/  BRA.U !UP4, `(.L_x_64) ;  /* 0x000000050c107547 */ /* 0x000fec000b800000 */
[----:B------:R-:W-:Y:S01]  /*3ac0*/  UPLOP3.LUT UP2, UPT, UPT, UPT, UPT, 0x40, 0x4 ;  /* 0x000000000004789c */ /* 0x000fe20003f4e870 */
[----:B------:R-:W-:Y:S01]  /*3ad0*/  UMOV UR38, UR64 ;  /* 0x0000004000267c82 */ /* 0x000fe20008000000 */
[----:B------:R-:W-:Y:S01]  /*3ae0*/  UMOV UR37, UR47 ;  /* 0x0000002f00257c82 */ /* 0x000fe20008000000 */
[----:B------:R-:W-:-:S08]  /*3af0*/  UMOV UR5, UR39 ;  /* 0x0000002700057c82 */ /* 0x000fd00008000000 */
.L_x_67:
[----:B------:R-:W-:Y:S02]  /*3b00*/  UIADD3 UR38, UPT, UPT, UR38, 0x1, URZ ;  /* 0x0000000126267890 */ /* 0x000fe4000fffe0ff */
[----:B------:R-:W-:Y:S02]  /*3b10*/  ULEA UR7, UR5, UR41, 0x3 ;  /* 0x0000002905077291 */ /* 0x000fe4000f8e18ff */
[----:B------:R-:W-:Y:S01]  /*3b20*/  UISETP.NE.AND UP3, UPT, UR38, URZ, UPT ;  /* 0x000000ff2600728c */ /* 0x000fe2000bf65270 */
[----:B--23--:R-:W-:Y:S10]  /*3b30*/  @P2 BRA `(.L_x_65) ;  /* 0x00000000000c2947 */ /* 0x00cff40003800000 */
[----:B-1----:R-:W-:Y:S04]  /*3b40*/  SHF.L.U32 R3, R8, 0x1f, RZ ;  /* 0x0000001f08037819 */ /* 0x002fe800000006ff */
[----:B------:R-:W1:Y:S02]  /*3b50*/  SYNCS.PHASECHK.TRANS64.TRYWAIT P0, [UR7], R3 ;  /* 0x00000003ff0075a7 */ /* 0x000e640008001107 */
[----:B-1----:R-:W-:Y:S05]  /*3b60*/  @!P0 BRA `(.L_x_66) ;  /* 0x0000007400508947 */ /* 0x002fea0003800000 */
.L_x_65:
[----:B------:R-:W-:Y:S01]  /*3b70*/  UISETP.NE.AND UP0, UPT, UR37, 0x1, UPT ;  /* 0x000000012500788c */ /* 0x000fe2000bf05270 */
[----:B------:R-:W-:Y:S01]  /*3b80*/  PLOP3.LUT P2, PT, PT, PT, PT, 0x80, 0x8 ;  /* 0x000000000008781c */ /* 0x000fe20003f4f070 */
[----:B------:R-:W-:Y:S02]  /*3b90*/  UIADD3 UR4, UPT, UPT, UR5, 0x1, URZ ;  /* 0x0000000105047890 */ /* 0x000fe4000fffe0ff */
[----:B------:R-:W-:Y:S02]  /*3ba0*/  UIADD3 UR40, UPT, UPT, UR7, 0x10, URZ ;  /* 0x0000001007287890 */ /* 0x000fe4000fffe0ff */
[----:B------:R-:W-:Y:S01]  /*3bb0*/  UISETP.NE.AND UP1, UPT, UR4, 0x2, UPT ;  /* 0x000000020400788c */ /* 0x000fe2000bf25270 */
[----:B------:R-:W-:Y:S01]  /*3bc0*/  PLOP3.LUT P0, PT, PT, PT, UP0, 0x80, 0x8 ;  /* 0x000000000008781c */ /* 0x000fe20003f0f008 */
[----:B------:R-:W-:Y:S02]  /*3bd0*/  UIADD3 UR37, UPT, UPT, UR37, -0x1, URZ ;  /* 0xffffffff25257890 */ /* 0x000fe4000fffe0ff */
[----:B------:R-:W-:Y:S02]  /*3be0*/  USEL UR6, URZ, 0x1, UP1 ;  /* 0x00000001ff067887 */ /* 0x000fe40008800000 */
[----:B------:R-:W-:Y:S01]  /*3bf0*/  USEL UR39, UR4, URZ, UP1 ;  /* 0x000000ff04277287 */ /* 0x000fe20008800000 */
[----:B------:R-:W-:Y:S01]  /*3c00*/  UMOV UR7, 0x40004040 ;  /* 0x4000404000077882 */ /* 0x000fe20000000000 */
[----:B------:R-:W-:Y:S02]  /*3c10*/  UMOV UR35, 0x40004040 ;  /* 0x4000404000237882 */ /* 0x000fe40000000000 */
[----:B------:R-:W-:Y:S01]  /*3c20*/  @UP0 ULEA UR4, UR39, UR41, 0x3 ;  /* 0x0000002927040291 */ /* 0x000fe2000f8e18ff */
[----:B------:R-:W-:Y:S01]  /*3c30*/  LOP3.LUT R8, R8, UR6, RZ, 0x3c, !PT ;  /* 0x0000000608087c12 */ /* 0x000fe2000f8e3cff */
[----:B------:R-:W-:Y:S01]  /*3c40*/  ULEA UR6, UR5, UR44, 0xc ;  /* 0x0000002c05067291 */ /* 0x000fe2000f8e60ff */
[----:B------:R-:W-:Y:S02]  /*3c50*/  UMOV UR33, 0x40004040 ;  /* 0x4000404000217882 */ /* 0x000fe40000000000 */
[----:B-1----:R-:W-:Y:S01]  /*3c60*/  @P0 SHF.L.U32 R0, R8, 0x1f, RZ ;  /* 0x0000001f08000819 */ /* 0x002fe200000006ff */
[----:B------:R-:W-:Y:S02]  /*3c70*/  UIADD3 UR34, UPT, UPT, UR6, 0x2, URZ ;  /* 0x0000000206227890 */ /* 0x000fe4000fffe0ff */
[----:B------:R-:W-:Y:S01]  /*3c80*/  UIADD3 UR30, UPT, UPT, UR6, 0x4, URZ ;  /* 0x00000004061e7890 */ /* 0x000fe2000fffe0ff */
[----:B------:R2:W3:Y:S01]  /*3c90*/  @P0 SYNCS.PHASECHK.TRANS64.TRYWAIT P2, [UR4], R0 ;  /* 0x00000000ff0005a7 */ /* 0x0004e20008041104 */
[----:B------:R-:W-:Y:S02]  /*3ca0*/  ULEA UR4, UR5, UR43, 0xa ;  /* 0x0000002b05047291 */ /* 0x000fe4000f8e50ff */
[----:B------:R-:W-:Y:S02]  /*3cb0*/  UIADD3 UR26, UPT, UPT, UR6, 0x6, URZ ;  /* 0x00000006061a7890 */ /* 0x000fe4000fffe0ff */
        /* <DEDUP_REMOVED lines=10> */
[----:B------:R-:W-:Y:S01]  /*3d60*/  UIADD3 UR8, UPT, UPT, UR4, 0x206, URZ ;  /* 0x0000020604087890 */ /* 0x000fe2000fffe0ff */
[----:B------:R-:W-:Y:S01]  /*3d70*/  UMOV UR5, 0x40004040 ;  /* 0x4000404000057882 */ /* 0x000fe20000000000 */
[----:B------:R-:W-:Y:S01]  /*3d80*/  UMOV UR31, 0x40004040 ;  /* 0x40004040001f7882 */ /* 0x000fe20000000000 */
[----:B------:R1:W-:Y:S01]  /*3d90*/  UTCHMMA gdesc[UR4], gdesc[UR6], tmem[UR36], tmem[UR62], idesc[UR63], UP2 ;  /* 0x00ff3e06040075ea */ /* 0x0003e20009000024 */
[----:B------:R-:W-:Y:S01]  /*3da0*/  UPLOP3.LUT UP2, UPT, UPT, UPT, UPT, 0x80, 0x8 ;  /* 0x000000000008789c */ /* 0x000fe20003f4f070 */
[----:B------:R2:W-:Y:S01]  /*3db0*/  UTCHMMA gdesc[UR32], gdesc[UR34], tmem[UR36], tmem[UR60], idesc[UR61], UPT ;  /* 0x00ff3c22200075ea */ /* 0x0005e2000b800024 */
[----:B------:R-:W-:Y:S01]  /*3dc0*/  UMOV UR29, 0x40004040 ;  /* 0x40004040001d7882 */ /* 0x000fe20000000000 */
[----:B------:R-:W-:Y:S01]  /*3dd0*/  UMOV UR27, 0x40004040 ;  /* 0x40004040001b7882 */ /* 0x000fe20000000000 */
        /* <DEDUP_REMOVED lines=12> */
[----:B------:R-:W-:Y:S01]  /*3ea0*/  UMOV UR9, 0x40004040 ;  /* 0x4000404000097882 */ /* 0x000fe20000000000 */
[----:B------:R2:W-:Y:S01]  /*3eb0*/  UTCHMMA gdesc[UR12], gdesc[UR14], tmem[UR36], tmem[UR50], idesc[UR51], UPT ;  /* 0x00ff320e0c0075ea */ /* 0x0005e2000b800024 */
[----:B------:R2:W-:Y:S01]  /*3ec0*/  UTCHMMA gdesc[UR8], gdesc[UR10], tmem[UR36], tmem[UR48], idesc[UR49], UPT ;  /* 0x00ff300a080075ea */ /* 0x0005e2000b800024 */
[----:B------:R2:W-:Y:S01]  /*3ed0*/  UTCBAR.MULTICAST [UR40], URZ, UR42 ;  /* 0x000000ff280073e9 */ /* 0x0005e2000800082a */
[----:B-1----:R-:W-:Y:S01]  /*3ee0*/  UMOV UR5, UR39 ;  /* 0x0000002700057c82 */ /* 0x002fe20008000000 */
[----:B------:R-:W-:Y:S05]  /*3ef0*/  BRA.U UP3, `(.L_x_67) ;  /* 0xfffffffd03007547 */ /* 0x000fea000b83ffff */
.L_x_64:
[----:B------:R-:W-:Y:S01]  /*3f00*/  UIADD3 UR4, UPT, UPT, UR45, 0x1, URZ ;  /* 0x000000012d047890 */ /* 0x000fe2000fffe0ff */
[C---:B------:R-:W-:Y:S01]  /*3f10*/  ISETP.NE.AND P0, PT, R10.reuse, 0x2, PT ;  /* 0x000000020a00780c */ /* 0x040fe20003f05270 */
[----:B------:R-:W-:Y:S02]  /*3f20*/  UIADD3 UR5, UPT, UPT, UR46, 0x90, URZ ;  /* 0x000000902e057890 */ /* 0x000fe4000fffe0ff */
[----:B------:R-:W-:Y:S01]  /*3f30*/  UISETP.NE.AND UP0, UPT, UR4, 0x4, UPT ;  /* 0x000000040400788c */ /* 0x000fe2000bf05270 */
[----:B-12---:R-:W-:Y:S02]  /*3f40*/  SEL R0, RZ, 0x1, P0 ;  /* 0x00000001ff007807 */ /* 0x006fe40000000000 */
[----:B------:R-:W-:Y:S01]  /*3f50*/  SEL R10, R10, RZ, P0 ;  /* 0x000000ff0a0a7207 */ /* 0x000fe20000000000 */
[----:B------:R-:W-:Y:S01]  /*3f60*/  USEL UR6, URZ, 0x1, UP0 ;  /* 0x00000001ff067887 */ /* 0x000fe20008000000 */
[----:B------:R-:W-:Y:S01]  /*3f70*/  LOP3.LUT R9, R9, R0, RZ, 0x3c, !PT ;  /* 0x0000000009097212 */ /* 0x000fe200078e3cff */
[----:B------:R-:W-:Y:S01]  /*3f80*/  USEL UR45, UR4, URZ, UP0 ;  /* 0x000000ff042d7287 */ /* 0x000fe20008000000 */
[----:B------:R1:W-:Y:S03]  /*3f90*/  UTCBAR [UR5], URZ ;  /* 0x000000ff050073e9 */ /* 0x0003e600080000ff */
[----:B------:R-:W-:Y:S01]  /*3fa0*/  LOP3.LUT R11, R11, UR6, RZ, 0x3c, !PT ;  /* 0x000000060b0b7c12 */ /* 0x000fe2000f8e3cff */
[----:B------:R-:W-:Y:S07]  /*3fb0*/  @P1 BRA `(.L_x_68) ;  /* 0xfffffff800381947 */ /* 0x000fee000383ffff */
[----:B------:R-:W2:Y:S01]  /*3fc0*/  S2UR UR8, SR_CgaCtaId ;  /* 0x00000000000879c3 */ /* 0x000ea20000008800 */
[----:B------:R-:W-:Y:S01]  /*3fd0*/  ELECT P0, URZ, PT ;  /* 0x0000000000ff782f */ /* 0x000fe20003800000 */
[----:B------:R-:W-:Y:S01]  /*3fe0*/  IMAD.MOV.U32 R0, RZ, RZ, 0x1 ;  /* 0x00000001ff007424 */ /* 0x000fe200078e00ff */
[----:B------:R-:W-:Y:S01]  /*3ff0*/  UIADD3 UR41, UPT, UPT, UR41, 0xb0, URZ ;  /* 0x000000b029297890 */ /* 0x000fe2000fffe0ff */
[----:B------:R-:W-:Y:S01]  /*4000*/  SHF.L.U32 R3, R11, 0x1f, RZ ;  /* 0x0000001f0b037819 */ /* 0x000fe200000006ff */
[----:B------:R-:W-:-:S03]  /*4010*/  UMOV UR4, 0x40 ;  /* 0x0000004000047882 */ /* 0x000fc60000000000 */
[----:B------:R-:W-:Y:S01]  /*4020*/  UVIRTCOUNT.DEALLOC.SMPOOL 0x80 ;  /* 0x000000800000784c */ /* 0x000fe20000000000 */
[----:B--2---:R-:W-:Y:S02]  /*4030*/  ULEA UR8, UR8, UR4, 0x18 ;  /* 0x0000000408087291 */ /* 0x004fe4000f8ec0ff */
[----:B------:R-:W-:-:S07]  /*4040*/  ULEA UR4, UR45, UR41, 0x3 ;  /* 0x000000292d047291 */ /* 0x000fce000f8e18ff */
[----:B------:R2:W-:Y:S02]  /*4050*/  @P0 STS.U8 [UR8+0x1c], R0 ;  /* 0x00001c00ff000988 */ /* 0x0005e40008000008 */
[----:B------:R-:W4:Y:S02]  /*4060*/  SYNCS.PHASECHK.TRANS64.TRYWAIT P0, [UR4], R3 ;  /* 0x00000003ff0075a7 */ /* 0x000f240008001104 */
[----:B--2-4-:R-:W-:Y:S05]  /*4070*/  @!P0 BRA `(.L_x_69) ;  /* 0x0000007000248947 */ /* 0x014fea0003800000 */
.L_x_192:
[----:B------:R-:W-:-:S04]  /*4080*/  UIADD3 UR4, UPT, UPT, UR45, 0x1, URZ ;  /* 0x000000012d047890 */ /* 0x000fc8000fffe0ff */
[----:B------:R-:W-:-:S04]  /*4090*/  UISETP.NE.AND UP0, UPT, UR4, 0x4, UPT ;  /* 0x000000040400788c */ /* 0x000fc8000bf05270 */
[----:B------:R-:W-:Y:S02]  /*40a0*/  USEL UR6, URZ, 0x1, UP0 ;  /* 0x00000001ff067887 */ /* 0x000fe40008000000 */
[----:B------:R-:W-:-:S04]  /*40b0*/  USEL UR4, UR4, URZ, UP0 ;  /* 0x000000ff04047287 */ /* 0x000fc80008000000 */
[----:B-1----:R-:W-:Y:S01]  /*40c0*/  ULEA UR5, UR4, UR41, 0x3 ;  /* 0x0000002904057291 */ /* 0x002fe2000f8e18ff */
[----:B------:R-:W-:-:S04]  /*40d0*/  LOP3.LUT R2, R11, UR6, RZ, 0x3c, !PT ;  /* 0x000000060b027c12 */ /* 0x000fc8000f8e3cff */
[----:B--2---:R-:W-:-:S04]  /*40e0*/  SHF.L.U32 R3, R2, 0x1f, RZ ;  /* 0x0000001f02037819 */ /* 0x004fc800000006ff */
[----:B------:R-:W1:Y:S02]  /*40f0*/  SYNCS.PHASECHK.TRANS64.TRYWAIT P0, [UR5], R3 ;  /* 0x00000003ff0075a7 */ /* 0x000e640008001105 */
[----:B-1----:R-:W-:Y:S05]  /*4100*/  @!P0 BRA `(.L_x_70) ;  /* 0x0000007000188947 */ /* 0x002fea0003800000 */
.L_x_194:
[----:B------:R-:W-:-:S04]  /*4110*/  UIADD3 UR4, UPT, UPT, UR4, 0x1, URZ ;  /* 0x0000000104047890 */ /* 0x000fc8000fffe0ff */
[----:B------:R-:W-:-:S04]  /*4120*/  UISETP.NE.AND UP0, UPT, UR4, 0x4, UPT ;  /* 0x000000040400788c */ /* 0x000fc8000bf05270 */
[----:B------:R-:W-:Y:S02]  /*4130*/  USEL UR6, URZ, 0x1, UP0 ;  /* 0x00000001ff067887 */ /* 0x000fe40008000000 */
[----:B------:R-:W-:-:S04]  /*4140*/  USEL UR4, UR4, URZ, UP0 ;  /* 0x000000ff04047287 */ /* 0x000fc80008000000 */
[----:B------:R-:W-:Y:S01]  /*4150*/  ULEA UR5, UR4, UR41, 0x3 ;  /* 0x0000002904057291 */ /* 0x000fe2000f8e18ff */
[----:B------:R-:W-:-:S04]  /*4160*/  LOP3.LUT R2, R2, UR6, RZ, 0x3c, !PT ;  /* 0x0000000602027c12 */ /* 0x000fc8000f8e3cff */
[----:B-1----:R-:W-:-:S04]  /*4170*/  SHF.L.U32 R3, R2, 0x1f, RZ ;  /* 0x0000001f02037819 */ /* 0x002fc800000006ff */
[----:B------:R-:W1:Y:S02]  /*4180*/  SYNCS.PHASECHK.TRANS64.TRYWAIT P0, [UR5], R3 ;  /* 0x00000003ff0075a7 */ /* 0x000e640008001105 */
[----:B-1----:R-:W-:Y:S05]  /*4190*/  @!P0 BRA `(.L_x_71) ;  /* 0x00000070000c8947 */ /* 0x002fea0003800000 */
.L_x_196:
[----:B------:R-:W-:-:S04]  /*41a0*/  UIADD3 UR4, UPT, UPT, UR4, 0x1, URZ ;  /* 0x0000000104047890 */ /* 0x000fc8000fffe0ff */
[----:B------:R-:W-:-:S04]  /*41b0*/  UISETP.NE.AND UP0, UPT, UR4, 0x4, UPT ;  /* 0x000000040400788c */ /* 0x000fc8000bf05270 */
[----:B------:R-:W-:Y:S02]  /*41c0*/  USEL UR5, URZ, 0x1, UP0 ;  /* 0x00000001ff057887 */ /* 0x000fe40008000000 */
[----:B------:R-:W-:-:S04]  /*41d0*/  USEL UR4, UR4, URZ, UP0 ;  /* 0x000000ff04047287 */ /* 0x000fc80008000000 */
[----:B------:R-:W-:Y:S01]  /*41e0*/  ULEA UR4, UR4, UR41, 0x3 ;  /* 0x0000002904047291 */ /* 0x000fe2000f8e18ff */
[----:B-1----:R-:W-:-:S04]  /*41f0*/  LOP3.LUT R3, R2, UR5, RZ, 0x3c, !PT ;  /* 0x0000000502037c12 */ /* 0x002fc8000f8e3cff */
[----:B------:R-:W-:-:S04]  /*4200*/  SHF.L.U32 R3, R3, 0x1f, RZ ;  /* 0x0000001f03037819 */ /* 0x000fc800000006ff */
[----:B------:R-:W1:Y:S02]  /*4210*/  SYNCS.PHASECHK.TRANS64.TRYWAIT P0, [UR4], R3 ;  /* 0x00000003ff0075a7 */ /* 0x000e640008001104 */
[----:B-1----:R-:W-:Y:S05]  /*4220*/  @!P0 BRA `(.L_x_72) ;  /* 0x0000007000008947 */ /* 0x002fea0003800000 */
.L_x_198:
[----:B------:R-:W-:Y:S01]  /*4230*/  NOP ;  /* 0x0000000000007918 */ /* 0x000fe20000000000 */
[----:B-1----:R-:W1:Y:S01]  /*4240*/  LDS R0, [UR8+0x14] ;  /* 0x00001408ff007984 */ /* 0x002e620008000800 */
[----:B------:R-:W-:Y:S01]  /*4250*/  ULOP3.LUT UR4, UR65, 0xffff, URZ, 0xc0, !UPT ;  /* 0x0000ffff41047892 */ /* 0x000fe2000f8ec0ff */
[----:B------:R-:W-:Y:S01]  /*4260*/  UMOV UR5, 0xffff ;  /* 0x0000ffff00057882 */ /* 0x000fe20000000000 */
[----:B------:R-:W-:Y:S02]  /*4270*/  UMOV UR6, 0x1 ;  /* 0x0000000100067882 */ /* 0x000fe40000000000 */
[----:B------:R-:W-:-:S04]  /*4280*/  USHF.R.U32.HI UR4, URZ, 0x5, UR4 ;  /* 0x00000005ff047899 */ /* 0x000fc80008011604 */
[----:B------:R-:W-:Y:S02]  /*4290*/  USHF.L.U32 UR5, UR5, UR4, URZ ;  /* 0x0000000405057299 */ /* 0x000fe400080006ff */
[----:B------:R-:W-:-:S04]  /*42a0*/  USHF.L.U32 UR4, UR6, UR4, URZ ;  /* 0x0000000406047299 */ /* 0x000fc800080006ff */
[----:B-1----:R-:W-:-:S04]  /*42b0*/  LOP3.LUT R0, R0, UR5, RZ, 0xc0, !PT ;  /* 0x0000000500007c12 */ /* 0x002fc8000f8ec0ff */
[----:B------:R-:W-:-:S13]  /*42c0*/  ISETP.NE.AND P0, PT, R0, UR5, PT ;  /* 0x0000000500007c0c */ /* 0x000fda000bf05270 */
[----:B------:R-:W-:Y:S05]  /*42d0*/  @P0 BRA `(.L_x_73) ;  /* 0x0000000000580947 */ /* 0x000fea0003800000 */
[----:B------:R-:W1:Y:S02]  /*42e0*/  LDS R0, [UR8+0x18] ;  /* 0x00001808ff007984 */ /* 0x000e640008000800 */
[----:B-1----:R-:W-:-:S04]  /*42f0*/  LOP3.LUT R0, R0, UR4, RZ, 0xc0, !PT ;  /* 0x0000000400007c12 */ /* 0x002fc8000f8ec0ff */
[----:B------:R-:W-:-:S13]  /*4300*/  ISETP.NE.AND P0, PT, R0, UR4, PT ;  /* 0x0000000400007c0c */ /* 0x000fda000bf05270 */
[----:B------:R-:W-:Y:S05]  /*4310*/  @P0 BRA `(.L_x_74) ;  /* 0x00000000003c0947 */ /* 0x000fea0003800000 */
[----:B------:R-:W1:Y:S01]  /*4320*/  S2R R2, SR_LANEID ;  /* 0x0000000000027919 */ /* 0x000e620000000000 */
[----:B------:R-:W-:Y:S01]  /*4330*/  ULOP3.LUT UR5, URZ, UR5, URZ, 0x33, !UPT ;  /* 0x00000005ff057292 */ /* 0x000fe2000f8e33ff */
[----:B------:R-:W-:Y:S01]  /*4340*/  LOP3.LUT R4, RZ, UR4, RZ, 0x33, !PT ;  /* 0x00000004ff047c12 */ /* 0x000fe2000f8e33ff */
[----:B------:R-:W-:Y:S02]  /*4350*/  VOTEU.ANY UR4, UPT, PT ;  /* 0x0000000000047886 */ /* 0x000fe400038e0100 */
[----:B------:R-:W-:Y:S01]  /*4360*/  UFLO.U32 UR4, UR4 ;  /* 0x00000004000472bd */ /* 0x000fe200080e0000 */
[----:B------:R-:W2:Y:S01]  /*4370*/  REDUX UR6, R4 ;  /* 0x00000000040673c4 */ /* 0x000ea20000000000 */
[----:B------:R-:W-:-:S06]  /*4380*/  IMAD.U32 R0, RZ, RZ, UR5 ;  /* 0x00000005ff007e24 */ /* 0x000fcc000f8e00ff */
[----:B------:R4:W-:Y:S01]  /*4390*/  UTCATOMSWS.AND URZ, UR5 ;  /* 0x0000000500ff79e3 */ /* 0x0009e20008000000 */
[----:B------:R-:W3:Y:S01]  /*43a0*/  REDUX UR7, R0 ;  /* 0x00000000000773c4 */ /* 0x000ee20000000000 */
[----:B-1----:R-:W-:Y:S01]  /*43b0*/  ISETP.EQ.U32.AND P0, PT, R2, UR4, PT ;  /* 0x0000000402007c0c */ /* 0x002fe2000bf02070 */
[----:B--2---:R-:W-:Y:S01]  /*43c0*/  IMAD.U32 R2, RZ, RZ, UR6 ;  /* 0x00000006ff027e24 */ /* 0x004fe2000f8e00ff */
[----:B---3--:R-:W-:-:S11]  /*43d0*/  MOV R3, UR7 ;  /* 0x0000000700037c02 */ /* 0x008fd60008000f00 */
[----:B------:R4:W-:Y:S04]  /*43e0*/  @P0 ATOMS.AND RZ, [UR8+0x14], R3 ;  /* 0x00001403ffff098c */ /* 0x0009e8000a800008 */
[----:B------:R4:W-:Y:S01]  /*43f0*/  @P0 ATOMS.AND RZ, [UR8+0x18], R2 ;  /* 0x00001802ffff098c */ /* 0x0009e2000a800008 */
[----:B------:R-:W-:Y:S05]  /*4400*/  BRA `(.L_x_75) ;  /* 0x0000000000147947 */ /* 0x000fea0003800000 */
.L_x_74:
[----:B------:R-:W-:Y:S02]  /*4410*/  MOV R2, 0x4430 ;  /* 0x0000443000027802 */ /* 0x000fe40000000f00 */
[----:B---3-5:R-:W-:Y:S05]  /*4420*/  CALL.REL.NOINC `($__internal_0_$__cuda_sm10x_tcgen05_guardrail_trap_col_being_dealloced_not_returned_by_alloc) ;  /* 0x0000007400987944 */ /* 0x028fea0003c00000 */
[----:B------:R-:W-:Y:S05]  /*4430*/  BRA `(.L_x_75) ;  /* 0x0000000000087947 */ /* 0x000fea0003800000 */
.L_x_73:
[----:B------:R-:W-:Y:S02]  /*4440*/  MOV R2, 0x4460 ;  /* 0x0000446000027802 */ /* 0x000fe40000000f00 */
[----:B---3-5:R-:W-:Y:S05]  /*4450*/  CALL.REL.NOINC `($__internal_2_$__cuda_sm10x_tcgen05_guardrail_trap_unallocated_columns_being_dealloced) ;  /* 0x0000007400a47944 */ /* 0x028fea0003c00000 */
.L_x_75:
[----:B------:R-:W-:Y:S01]  /*4460*/  NOP ;  /* 0x0000000000007918 */ /* 0x000fe20000000000 */
[----:B----4-:R-:W-:Y:S05]  /*4470*/  EXIT ;  /* 0x000000000000794d */ /* 0x010fea0003800000 */
.L_x_57:
[----:B------:R-:W-:-:S09]  /*4480*/  UISETP.NE.OR UP0, UPT, UR17, 0x3, !UP3 ;  /* 0x000000031100788c */ /* 0x000fd2000df05670 */
[----:B------:R-:W-:Y:S05]  /*4490*/  BRA.U UP0, `(.L_x_76) ;  /* 0x0000001500d47547 */ /* 0x000fea000b800000 */
[----:B------:R-:W1:Y:S01]  /*44a0*/  LDCU UR37, c[0x0][0x370] ;  /* 0x00006e00ff2577ac */ /* 0x000e620008000800 */
[----:B------:R-:W2:Y:S01]  /*44b0*/  LDC.64 R16, c[0x0][0x348] ;  /* 0x0000d200ff107b82 */ /* 0x000ea20000000a00 */
[----:B------:R-:W-:Y:S01]  /*44c0*/  HFMA2 R14, -RZ, RZ, 0, 0 ;  /* 0x00000000ff0e7431 */ /* 0x000fe200000001ff */
[----:B------:R-:W-:Y:S01]  /*44d0*/  MOV R13, RZ ;  /* 0x000000ff000d7202 */ /* 0x000fe20000000f00 */
[----:B------:R-:W1:Y:S01]  /*44e0*/  LDCU.128 UR48, c[0x0][0xb10] ;  /* 0x00016200ff3077ac */ /* 0x000e620008000c00 */
[----:B------:R-:W-:Y:S01]  /*44f0*/  HFMA2 R7, -RZ, RZ, 0, 0.0078125 ;  /* 0x00002000ff077431 */ /* 0x000fe200000001ff */
[----:B------:R-:W3:Y:S03]  /*4500*/  LDCU UR31, c[0x0][0x374] ;  /* 0x00006e80ff1f77ac */ /* 0x000ee60008000800 */
[----:B------:R-:W4:Y:S01]  /*4510*/  LDC.64 R2, c[0x0][0x888] ;  /* 0x00022200ff027b82 */ /* 0x000f220000000a00 */
[----:B------:R-:W3:Y:S01]  /*4520*/  LDCU UR15, c[0x0][0xb0c] ;  /* 0x00016180ff0f77ac */ /* 0x000ee20008000800 */
[----:B------:R-:W2:Y:S06]  /*4530*/  LDCU UR46, c[0x0][0xb20] ;  /* 0x00016400ff2e77ac */ /* 0x000eac0008000800 */
[----:B------:R-:W4:Y:S01]  /*4540*/  LDC.64 R4, c[0x0][0x890] ;  /* 0x00022400ff047b82 */ /* 0x000f220000000a00 */
[----:B------:R-:W2:Y:S01]  /*4550*/  LDCU UR4, c[0x0][0xb30] ;  /* 0x00016600ff0477ac */ /* 0x000ea20008000800 */
[----:B-1----:R-:W-:-:S02]  /*4560*/  UIMAD.WIDE.U32 UR6, UR37, UR48, URZ ;  /* 0x00000030250672a5 */ /* 0x002fc4000f8e00ff */
[----:B---3--:R-:W-:Y:S01]  /*4570*/  UIMAD.WIDE.U32 UR8, UR31, UR51, URZ ;  /* 0x000000331f0872a5 */ /* 0x008fe2000f8e00ff */
[----:B------:R-:W-:Y:S01]  /*4580*/  UMOV UR21, 0x400 ;  /* 0x0000040000157882 */ /* 0x000fe20000000000 */
[----:B------:R-:W-:Y:S02]  /*4590*/  UPLOP3.LUT UP1, UPT, UPT, UPT, UPT, 0x40, 0x4 ;  /* 0x000000000004789c */ /* 0x000fe40003f2e870 */
[----:B------:R-:W-:Y:S01]  /*45a0*/  ULEA UR21, UR52, UR21, 0x18 ;  /* 0x0000001534157291 */ /* 0x000fe2000f8ec0ff */
[----:B------:R-:W-:Y:S02]  /*45b0*/  UMOV UR6, UR7 ;  /* 0x0000000700067c82 */ /* 0x000fe40008000000 */
[----:B------:R-:W-:Y:S01]  /*45c0*/  UMOV UR38, UR9 ;  /* 0x0000000900267c82 */ /* 0x000fe20008000000 */
[----:B------:R-:W-:Y:S02]  /*45d0*/  UISETP.GE.AND UP0, UPT, UR45, 0x1, UPT ;  /* 0x000000012d00788c */ /* 0x000fe4000bf06270 */
[----:B------:R-:W-:Y:S01]  /*45e0*/  UISETP.NE.AND UP4, UPT, UR45, 0x1, UPT ;  /* 0x000000012d00788c */ /* 0x000fe2000bf85270 */
[----:B------:R-:W1:Y:S01]  /*45f0*/  LDCU.64 UR22, c[0x0][0xb28] ;  /* 0x00016500ff1677ac */ /* 0x000e620008000a00 */
[----:B------:R-:W-:-:S02]  /*4600*/  UISETP.NE.AND UP6, UPT, UR15, 0x1, UPT ;  /* 0x000000010f00788c */ /* 0x000fc4000bfc5270 */
[----:B------:R-:W-:Y:S02]  /*4610*/  UISETP.NE.AND UP5, UPT, UR50, 0x1, UPT ;  /* 0x000000013200788c */ /* 0x000fe4000bfa5270 */
[----:B------:R-:W-:Y:S02]  /*4620*/  UIADD3 UR41, UPT, UPT, UR21, 0x20, URZ ;  /* 0x0000002015297890 */ /* 0x000fe4000fffe0ff */
[----:B------:R-:W-:Y:S02]  /*4630*/  UIADD3 UR33, UPT, UPT, UR21, 0x28, URZ ;  /* 0x0000002815217890 */ /* 0x000fe4000fffe0ff */
[----:B------:R-:W-:Y:S02]  /*4640*/  UIADD3 UR25, UPT, UPT, UR21, 0x30, URZ ;  /* 0x0000003015197890 */ /* 0x000fe4000fffe0ff */
[----:B------:R-:W-:Y:S02]  /*4650*/  UIADD3 UR17, UPT, UPT, UR21, 0x38, URZ ;  /* 0x0000003815117890 */ /* 0x000fe4000fffe0ff */
[----:B------:R-:W-:-:S02]  /*4660*/  USHF.R.U32.HI UR39, URZ, UR49, UR6 ;  /* 0x00000031ff277299 */ /* 0x000fc40008011606 */
[----:B--2---:R-:W-:Y:S02]  /*4670*/  USHF.R.U32.HI UR38, URZ, UR46, UR38 ;  /* 0x0000002eff267299 */ /* 0x004fe40008011626 */
[----:B------:R-:W-:-:S11]  /*4680*/  UISETP.NE.AND UP3, UPT, UR4, 0x1, UPT ;  /* 0x000000010400788c */ /* 0x000fd6000bf65270 */
.L_x_91:
[C---:B------:R-:W-:Y:S02]  /*4690*/  LEA R12, R14.reuse, UR21, 0x3 ;  /* 0x000000150e0c7c11 */ /* 0x040fe4000f8e18ff */
[----:B------:R-:W-:Y:S02]  /*46a0*/  SHF.L.U32 R9, R13, 0x1f, RZ ;  /* 0x0000001f0d097819 */ /* 0x000fe400000006ff */
[----:B------:R-:W-:Y:S02]  /*46b0*/  LEA R10, R14, UR21, 0x4 ;  /* 0x000000150e0a7c11 */ /* 0x000fe4000f8e20ff */
[----:B--2---:R-:W2:Y:S02]  /*46c0*/  SYNCS.PHASECHK.TRANS64.TRYWAIT P0, [R12+URZ+0x70], R9 ;  /* 0x000070090c0075a7 */ /* 0x004ea400080011ff */
[----:B--2---:R-:W-:Y:S05]  /*46d0*/  @!P0 BRA `(.L_x_77) ;  /* 0x0000006800ec8947 */ /* 0x004fea0003800000 */
.L_x_199:
[----:B--2---:R-:W2:Y:S01]  /*46e0*/  LDS.128 R8, [R10+0x100] ;  /* 0x000100000a087984 */ /* 0x004ea20000000c00 */
[----:B------:R-:W-:Y:S01]  /*46f0*/  UISETP.GE.AND UP0, UPT, UR45, 0x1, UPT ;  /* 0x000000012d00788c */ /* 0x000fe2000bf06270 */
[----:B------:R-:W-:Y:S01]  /*4700*/  @!PT LDS RZ, [RZ] ;  /* 0x00000000fffff984 */ /* 0x000fe20000000800 */
[----:B------:R-:W-:Y:S01]  /*4710*/  @!PT LDS RZ, [RZ] ;  /* 0x00000000fffff984 */ /* 0x000fe20000000800 */
[----:B------:R-:W-:Y:S01]  /*4720*/  @!PT LDS RZ, [RZ] ;  /* 0x00000000fffff984 */ /* 0x000fe20000000800 */
[----:B------:R-:W-:Y:S01]  /*4730*/  @!PT LDS RZ, [RZ] ;  /* 0x00000000fffff984 */ /* 0x000fe20000000800 */
[----:B------:R3:W-:Y:S06]  /*4740*/  MEMBAR.ALL.CTA ;  /* 0x0000000000007992 */ /* 0x0007ec0000008000 */
[----:B---3--:R-:W3:Y:S01]  /*4750*/  FENCE.VIEW.ASYNC.S ;  /* 0x00000000000073c6 */ /* 0x008ee20000000000 */
[----:B--2---:R-:W-:Y:S11]  /*4760*/  LOP3.LUT P0, RZ, R10, 0x1, RZ, 0xc0, !PT ;  /* 0x000000010aff7812 */ /* 0x004ff6000780c0ff */
[----:B------:R-:W-:Y:S02]  /*4770*/  @!UPT UIADD3 URZ, UPT, UPT, URZ, URZ, URZ ;  /* 0x000000fffffff290 */ /* 0x000fe4000fffe0ff */
[----:B---3--:R-:W-:Y:S01]  /*4780*/  VOTEU.ANY UP2, P0 ;  /* 0x0000000000ff7886 */ /* 0x008fe20000040100 */
[----:B------:R-:W-:Y:S11]  /*4790*/  PLOP3.LUT P0, PT, PT, PT, UP2, 0x80, 0x8 ;  /* 0x000000000008781c */ /* 0x000ff60003f0f028 */
[----:B------:R-:W-:Y:S02]  /*47a0*/  @!UPT UIADD3 URZ, UPT, UPT, URZ, URZ, URZ ;  /* 0x000000fffffff290 */ /* 0x000fe4000fffe0ff */
[----:B------:R-:W-:Y:S02]  /*47b0*/  @P0 SHF.R.U32.HI R0, RZ, 0x10, R9 ;  /* 0x00000010ff000819 */ /* 0x000fe40000011609 */
[----:B------:R-:W-:Y:S02]  /*47c0*/  @P0 MOV R6, R8 ;  /* 0x0000000800060202 */ /* 0x000fe40000000f00 */
[----:B------:R-:W-:Y:S01]  /*47d0*/  @P0 R2UR UR4, R0 ;  /* 0x00000000000402ca */ /* 0x000fe200000e0000 */
[----:B------:R-:W-:Y:S01]  /*47e0*/  VIADD R0, R12, 0x80 ;  /* 0x000000800c007836 */ /* 0x000fe20000000000 */
[----:B------:R-:W-:Y:S02]  /*47f0*/  @P0 LOP3.LUT R8, R9, 0xffff, RZ, 0xc0, !PT ;  /* 0x0000ffff09080812 */ /* 0x000fe400078ec0ff */
[----:B------:R-:W-:Y:S02]  /*4800*/  @P0 R2UR UR6, R6 ;  /* 0x00000000060602ca */ /* 0x000fe400000e0000 */
[----:B------:R-:W-:Y:S02]  /*4810*/  PRMT R0, RZ, 0x654, R0 ;  /* 0x00000654ff007816 */ /* 0x000fe40000000000 */
[----:B------:R-:W-:Y:S02]  /*4820*/  @P0 R2UR UR5, R8 ;  /* 0x00000000080502ca */ /* 0x000fe400000e0000 */
[----:B------:R2:W-:Y:S03]  /*4830*/  SYNCS.ARRIVE.TRANS64.RED.A1T0 RZ, [R0+URZ], RZ ;  /* 0x000000ff00ff79a7 */ /* 0x0005e600081004ff */
[----:B------:R-:W-:Y:S04]  /*4840*/  @UP2 UMOV UR30, UR4 ;  /* 0x00000004001e2c82 */ /* 0x000fe80008000000 */
[----:B------:R-:W-:Y:S04]  /*4850*/  @UP2 UMOV UR14, UR6 ;  /* 0x00000006000e2c82 */ /* 0x000fe80008000000 */
[----:B------:R-:W-:Y:S01]  /*4860*/  @UP2 UMOV UR13, UR5 ;  /* 0x00000005000d2c82 */ /* 0x000fe20008000000 */
[----:B------:R-:W-:Y:S05]  /*4870*/  BRA.U !UP0, `(.L_x_78) ;  /* 0x0000000108a47547 */ /* 0x000fea000b800000 */
[----:B------:R-:W-:Y:S02]  /*4880*/  UIMAD.WIDE.U32 UR18, UR13, UR51, URZ ;  /* 0x000000330d1272a5 */ /* 0x000fe4000f8e00ff */
[----:B------:R-:W-:Y:S02]  /*4890*/  UIMAD.WIDE.U32 UR26, UR14, UR48, URZ ;  /* 0x000000300e1a72a5 */ /* 0x000fe4000f8e00ff */
[----:B------:R-:W-:Y:S02]  /*48a0*/  USEL UR4, UR31, UR38, !UP5 ;  /* 0x000000261f047287 */ /* 0x000fe4000e800000 */
[----:B------:R-:W-:Y:S02]  /*48b0*/  USEL UR7, UR37, UR39, !UP6 ;  /* 0x0000002725077287 */ /* 0x000fe4000f000000 */
[----:B-1----:R-:W-:Y:S02]  /*48c0*/  UIMAD.WIDE.U32 UR8, UR4, UR22, URZ ;  /* 0x00000016040872a5 */ /* 0x002fe4000f8e00ff */
[----:B------:R-:W-:Y:S01]  /*48d0*/  UIMAD.WIDE.U32 UR10, UR7, UR22, URZ ;  /* 0x00000016070a72a5 */ /* 0x000fe2000f8e00ff */
[----:B------:R-:W-:Y:S02]  /*48e0*/  UMOV UR5, UR19 ;  /* 0x0000001300057c82 */ /* 0x000fe40008000000 */
[----:B------:R-:W-:Y:S03]  /*48f0*/  USHF.R.U32.HI UR6, URZ, UR46, UR5 ;  /* 0x0000002eff067299 */ /* 0x000fe60008011605 */
[----:B------:R-:W-:Y:S01]  /*4900*/  UMOV UR5, UR27 ;  /* 0x0000001b00057c82 */ /* 0x000fe20008000000 */
[----:B------:R-:W-:Y:S02]  /*4910*/  USEL UR6, UR13, UR6, !UP5 ;  /* 0x000000060d067287 */ /* 0x000fe4000e800000 */
[----:B------:R-:W-:Y:S03]  /*4920*/  USHF.R.U32.HI UR12, URZ, UR49, UR5 ;  /* 0x00000031ff0c7299 */ /* 0x000fe60008011605 */
[----:B------:R-:W-:Y:S02]  /*4930*/  UMOV UR5, UR9 ;  /* 0x0000000900057c82 */ /* 0x000fe40008000000 */
[----:B------:R-:W-:Y:S03]  /*4940*/  @UP4 USHF.R.U32.HI UR4, URZ, UR23, UR5 ;  /* 0x00000017ff044299 */ /* 0x000fe60008011605 */
[----:B------:R-:W-:Y:S01]  /*4950*/  UMOV UR5, UR11 ;  /* 0x0000000b00057c82 */ /* 0x000fe20008000000 */
[----:B------:R-:W-:Y:S02]  /*4960*/  UIMAD UR4, UR45, UR4, URZ ;  /* 0x000000042d0472a4 */ /* 0x000fe4000f8e02ff */
[----:B------:R-:W-:Y:S02]  /*4970*/  @UP4 USHF.R.U32.HI UR7, URZ, UR23, UR5 ;  /* 0x00000017ff074299 */ /* 0x000fe40008011605 */
[----:B------:R-:W-:Y:S02]  /*4980*/  UIMAD.WIDE.U32 UR10, UR6, UR22, URZ ;  /* 0x00000016060a72a5 */ /* 0x000fe4000f8e00ff */
[----:B------:R-:W-:Y:S02]  /*4990*/  USEL UR5, UR14, UR12, !UP6 ;  /* 0x0000000c0e057287 */ /* 0x000fe4000f000000 */
[----:B------:R-:W-:Y:S02]  /*49a0*/  UIMAD UR8, UR45, UR7, URZ ;  /* 0x000000072d0872a4 */ /* 0x000fe4000f8e02ff */
[----:B------:R-:W-:Y:S03]  /*49b0*/  UISETP.GE.AND UP0, UPT, UR6, UR4, UPT ;  /* 0x000000040600728c */ /* 0x000fe6000bf06270 */
[----:B------:R-:W-:Y:S01]  /*49c0*/  UMOV UR4, UR11 ;  /* 0x0000000b00047c82 */ /* 0x000fe20008000000 */
[----:B------:R-:W-:Y:S02]  /*49d0*/  UISETP.GE.OR UP0, UPT, UR5, UR8, UP0 ;  /* 0x000000080500728c */ /* 0x000fe40008706670 */
[----:B------:R-:W-:Y:S02]  /*49e0*/  USHF.R.U32.HI UR4, URZ, UR23, UR4 ;  /* 0x00000017ff047299 */ /* 0x000fe40008011604 */
[----:B------:R-:W-:Y:S02]  /*49f0*/  UIMAD.WIDE.U32 UR8, UR5, UR22, URZ ;  /* 0x00000016050872a5 */ /* 0x000fe4000f8e00ff */
[----:B------:R-:W-:Y:S04]  /*4a00*/  USEL UR10, UR6, UR4, !UP4 ;  /* 0x00000004060a7287 */ /* 0x000fe8000e000000 */
[----:B------:R-:W-:Y:S01]  /*4a10*/  UIADD3 UR11, UPT, UPT, -UR10, URZ, URZ ;  /* 0x000000ff0a0b7290 */ /* 0x000fe2000fffe1ff */
[----:B------:R-:W-:Y:S02]  /*4a20*/  @!UP0 UMOV UR4, UR9 ;  /* 0x0000000900048c82 */ /* 0x000fe40008000000 */
[----:B------:R-:W-:Y:S02]  /*4a30*/  @!UP0 USHF.R.U32.HI UR4, URZ, UR23, UR4 ;  /* 0x00000017ff048299 */ /* 0x000fe40008011604 */
[----:B------:R-:W-:Y:S02]  /*4a40*/  UIMAD UR8, UR45, UR11, UR6 ;  /* 0x0000000b2d0872a4 */ /* 0x000fe4000f8e0206 */
[----:B------:R-:W-:Y:S04]  /*4a50*/  @!UP0 USEL UR4, UR5, UR4, !UP4 ;  /* 0x0000000405048287 */ /* 0x000fe8000e000000 */
[----:B------:R-:W-:Y:S02]  /*4a60*/  @!UP0 UIMAD UR7, UR7, UR8, UR4 ;  /* 0x00000008070782a4 */ /* 0x000fe4000f8e0204 */
[----:B------:R-:W-:Y:S02]  /*4a70*/  @!UP0 UIADD3 UR9, UPT, UPT, UR10, -UR4, URZ ;  /* 0x800000040a098290 */ /* 0x000fe4000fffe0ff */
[----:B------:R-:W-:Y:S02]  /*4a80*/  UIADD3 UR8, UPT, UPT, -UR6, URZ, URZ ;  /* 0x000000ff06087290 */ /* 0x000fe4000fffe1ff */
[----:B------:R-:W-:Y:S02]  /*4a90*/  UIADD3 UR4, UPT, UPT, -UR5, URZ, URZ ;  /* 0x000000ff05047290 */ /* 0x000fe4000fffe1ff */
[----:B------:R-:W-:Y:S03]  /*4aa0*/  @!UP0 UIMAD UR6, UR9, UR45, UR5 ;  /* 0x0000002d090682a4 */ /* 0x000fe6000f8e0205 */
[----:B------:R-:W-:Y:S01]  /*4ab0*/  @!UP0 UMOV UR5, UR7 ;  /* 0x0000000700058c82 */ /* 0x000fe20008000000 */
[----:B------:R-:W-:Y:S02]  /*4ac0*/  UIMAD UR7, UR15, UR4, UR14 ;  /* 0x000000040f0772a4 */ /* 0x000fe4000f8e020e */
[----:B------:R-:W-:Y:S02]  /*4ad0*/  UIMAD UR4, UR50, UR8, UR13 ;  /* 0x00000008320472a4 */ /* 0x000fe4000f8e020d */
[----:B------:R-:W-:Y:S02]  /*4ae0*/  UIMAD UR14, UR5, UR15, UR7 ;  /* 0x0000000f050e72a4 */ /* 0x000fe4000f8e0207 */
[----:B------:R-:W-:Y:S11]  /*4af0*/  UIMAD UR13, UR6, UR50, UR4 ;  /* 0x00000032060d72a4 */ /* 0x000ff6000f8e0204 */
[----:B------:R-:W-:Y:S01]  /*4b00*/  @!UPT UIADD3 URZ, UPT, UPT, URZ, URZ, URZ ;  /* 0x000000fffffff290 */ /* 0x000fe2000fffe0ff */
.L_x_78:
[----:B------:R-:W3:Y:S01]  /*4b10*/  @!UP3 LDCU.128 UR8, c[0x0][0xb10] ;  /* 0x00016200ff08b7ac */ /* 0x000ee20008000c00 */
[----:B------:R-:W-:Y:S01]  /*4b20*/  IMAD.MOV.U32 R10, RZ, RZ, 0x1 ;  /* 0x00000001ff0a7424 */ /* 0x000fe200078e00ff */
[C---:B----4-:R-:W-:Y:S02]  /*4b30*/  ISETP.NE.U32.AND P1, PT, R4.reuse, RZ, PT ;  /* 0x000000ff0400720c */ /* 0x050fe40003f25070 */
[----:B------:R-:W-:Y:S02]  /*4b40*/  ISETP.NE.U32.AND P0, PT, R4, RZ, PT ;  /* 0x000000ff0400720c */ /* 0x000fe40003f05070 */
[C---:B------:R-:W-:Y:S01]  /*4b50*/  ISETP.NE.AND.EX P1, PT, R5.reuse, RZ, PT, P1 ;  /* 0x000000ff0500720c */ /* 0x040fe20003f25310 */
[----:B------:R-:W4:Y:S01]  /*4b60*/  @!UP3 LDCU UR5, c[0x0][0xb0c] ;  /* 0x00016180ff05b7ac */ /* 0x000f220008000800 */
[----:B------:R-:W-:Y:S02]  /*4b70*/  ISETP.NE.AND.EX P0, PT, R5, RZ, PT, P0 ;  /* 0x000000ff0500720c */ /* 0x000fe40003f05300 */
[----:B------:R-:W-:Y:S01]  /*4b80*/  SHF.L.U32 R10, R10, 0x1f, RZ ;  /* 0x0000001f0a0a7819 */ /* 0x000fe200000006ff */
[----:B------:R-:W-:Y:S02]  /*4b90*/  USHF.L.U32 UR43, UR16, 0x6, URZ ;  /* 0x00000006102b7899 */ /* 0x000fe400080006ff */
[----:B------:R-:W-:Y:S02]  /*4ba0*/  USHF.L.U32 UR42, UR20, 0x8, URZ ;  /* 0x00000008142a7899 */ /* 0x000fe400080006ff */
[----:B---3--:R-:W-:Y:S07]  /*4bb0*/  UIMAD.WIDE.U32 UR6, UR14, UR8, URZ ;  /* 0x000000080e0672a5 */ /* 0x008fee000f8e00ff */
[----:B------:R-:W-:Y:S01]  /*4bc0*/  @!UP3 UMOV UR4, UR7 ;  /* 0x000000070004bc82 */ /* 0x000fe20008000000 */
[----:B----4-:R-:W-:Y:S02]  /*4bd0*/  @!UP3 UISETP.NE.AND UP0, UPT, UR5, 0x1, UPT ;  /* 0x000000010500b88c */ /* 0x010fe4000bf05270 */
[----:B------:R-:W-:Y:S02]  /*4be0*/  @!UP3 USHF.R.U32.HI UR4, URZ, UR9, UR4 ;  /* 0x00000009ff04b299 */ /* 0x000fe40008011604 */
[----:B------:R-:W-:Y:S02]  /*4bf0*/  UIMAD.WIDE.U32 UR6, UR13, UR11, URZ ;  /* 0x0000000b0d0672a5 */ /* 0x000fe4000f8e00ff */
[----:B------:R-:W-:Y:S02]  /*4c00*/  @!UP3 USEL UR8, UR14, UR4, !UP0 ;  /* 0x000000040e08b287 */ /* 0x000fe4000c000000 */
[----:B------:R-:W-:Y:S03]  /*4c10*/  @!UP3 UISETP.NE.AND UP0, UPT, UR10, 0x1, UPT ;  /* 0x000000010a00b88c */ /* 0x000fe6000bf05270 */
[----:B------:R-:W-:Y:S02]  /*4c20*/  @!UP3 UMOV UR6, UR7 ;  /* 0x000000070006bc82 */ /* 0x000fe40008000000 */
[----:B------:R-:W3:Y:S02]  /*4c30*/  @!UP3 LDCU UR4, c[0x0][0xb20] ;  /* 0x00016400ff04b7ac */ /* 0x000ee40008000800 */
[----:B---3--:R-:W-:Y:S04]  /*4c40*/  @!UP3 USHF.R.U32.HI UR6, URZ, UR4, UR6 ;  /* 0x00000004ff06b299 */ /* 0x008fe80008011606 */
[----:B------:R-:W-:Y:S04]  /*4c50*/  @!UP3 USEL UR6, UR13, UR6, !UP0 ;  /* 0x000000060d06b287 */ /* 0x000fe8000c000000 */
[----:B------:R-:W-:Y:S02]  /*4c60*/  @!UP3 UIADD3 UR4, UPT, UPT, -UR8, UR6, URZ ;  /* 0x000000060804b290 */ /* 0x000fe4000fffe1ff */
[----:B------:R-:W-:Y:S02]  /*4c70*/  @!UP3 UIADD3 UR6, UPT, UPT, UR8, -UR6, URZ ;  /* 0x800000060806b290 */ /* 0x000fe4000fffe0ff */
[----:B------:R-:W-:Y:S02]  /*4c80*/  @!UP3 UIMAD UR14, UR4, UR5, UR14 ;  /* 0x00000005040eb2a4 */ /* 0x000fe4000f8e020e */
[----:B------:R-:W-:Y:S01]  /*4c90*/  @!UP3 UIMAD UR13, UR6, UR10, UR13 ;  /* 0x0000000a060db2a4 */ /* 0x000fe2000f8e020d */
[----:B------:R-:W-:Y:S11]  /*4ca0*/  BRA.U UP1, `(.L_x_79) ;  /* 0x0000000101107547 */ /* 0x000ff6000b800000 */
[----:B--2---:R-:W-:Y:S04]  /*4cb0*/  MOV R0, UR54 ;  /* 0x0000003600007c02 */ /* 0x004fe80008000f00 */
[----:B------:R-:W-:Y:S04]  /*4cc0*/  SHF.L.U32 R9, R0, 0x1f, RZ ;  /* 0x0000001f00097819 */ /* 0x000fe800000006ff */
[----:B------:R-:W2:Y:S02]  /*4cd0*/  SYNCS.PHASECHK.TRANS64.TRYWAIT P2, [UR21+0x68], R9 ;  /* 0x00006809ff0075a7 */ /* 0x000ea40008041115 */
[----:B--2---:R-:W-:Y:S05]  /*4ce0*/  @!P2 BRA `(.L_x_80) ;  /* 0x00000064007ca947 */ /* 0x004fea0003800000 */
.L_x_79:
[----:B------:R-:W-:Y:S05]  /*4cf0*/  @!P1 BRA `(.L_x_81) ;  /* 0x0000000000309947 */ /* 0x000fea0003800000 */
[----:B------:R-:W-:Y:S01]  /*4d00*/  ISETP.NE.U32.AND P1, PT, R2, RZ, PT ;  /* 0x000000ff0200720c */ /* 0x000fe20003f25070 */
[----:B------:R-:W3:Y:S01]  /*4d10*/  LDCU.64 UR4, c[0x0][0x358] ;  /* 0x00006b00ff0477ac */ /* 0x000ee20008000a00 */
[----:B------:R-:W-:Y:S02]  /*4d20*/  IMAD.MOV.U32 R68, RZ, RZ, 0x1 ;  /* 0x00000001ff447424 */ /* 0x000fe400078e00ff */
[----:B------:R-:W-:Y:S11]  /*4d30*/  ISETP.NE.AND.EX P1, PT, R3, RZ, PT, P1 ;  /* 0x000000ff0300720c */ /* 0x000ff60003f25310 */
[----:B------:R-:W-:Y:S02]  /*4d40*/  @!UPT UIADD3 URZ, UPT, UPT, URZ, URZ, URZ ;  /* 0x000000fffffff290 */ /* 0x000fe4000fffe0ff */
[----:B--2---:R-:W2:Y:S01]  /*4d50*/  @P1 LDC.64 R8, c[0x0][0x888] ;  /* 0x00022200ff081b82 */ /* 0x004ea20000000a00 */
[----:B------:R-:W-:Y:S04]  /*4d60*/  @P1 IMAD R0, R4, UR36, RZ ;  /* 0x0000002404001c24 */ /* 0x000fe8000f8e02ff */
[----:B--2---:R-:W-:Y:S04]  /*4d70*/  @P1 IMAD.WIDE R8, R0, 0x4, R8 ;  /* 0x0000000400081825 */ /* 0x004fe800078e0208 */
[----:B------:R-:W-:Y:S01]  /*4d80*/  HFMA2 R0, -RZ, RZ, 0, 5.9604644775390625e-08 ;  /* 0x00000001ff007431 */ /* 0x000fe200000001ff */
[----:B---3-5:R3:W5:Y:S04]  /*4d90*/  @P1 LDG.E R26, desc[UR4][R8.64] ;  /* 0x00000004081a1981 */ /* 0x028768000c1e1900 */
[----:B------:R-:W-:Y:S01]  /*4da0*/  @!P1 PRMT R68, R0, 0x7610, R68 ;  /* 0x0000761000449816 */ /* 0x000fe20000000044 */
[----:B---3--:R-:W4:Y:S06]  /*4db0*/  @!P1 LDC R26, c[0x0][0x880] ;  /* 0x00022000ff1a9b82 */ /* 0x008f2c0000000800 */
.L_x_81:
[----:B----45:R-:W-:Y:S01]  /*4dc0*/  @!P0 FSETP.EQ.AND P1, PT, R26, RZ, PT ;  /* 0x000000ff1a00820b */ /* 0x030fe20003f22000 */
[----:B------:R-:W-:Y:S01]  /*4dd0*/  @!UPT UIADD3 URZ, UPT, UPT, URZ, URZ, URZ ;  /* 0x000000fffffff290 */ /* 0x000fe2000fffe0ff */
[----:B------:R-:W-:Y:S11]  /*4de0*/  @!P0 BRA `(.L_x_82) ;  /* 0x0000000000188947 */ /* 0x000ff60003800000 */
[----:B------:R-:W-:Y:S02]  /*4df0*/  LOP3.LUT P0, RZ, R68, 0xff, RZ, 0xc0, !PT ;  /* 0x000000ff44ff7812 */ /* 0x000fe4000780c0ff */
[----:B------:R-:W-:Y:S04]  /*4e00*/  ISETP.NE.U32.AND P1, PT, R2, RZ, PT ;  /* 0x000000ff0200720c */ /* 0x000fe80003f25070 */
[----:B------:R-:W-:Y:S04]  /*4e10*/  ISETP.NE.AND.EX P1, PT, R3, RZ, PT, P1 ;  /* 0x000000ff0300720c */ /* 0x000fe80003f25310 */
[----:B------:R-:W-:Y:S03]  /*4e20*/  PLOP3.LUT P1, PT, P1, PT, PT, 0x8, 0x80 ;  /* 0x000000000080781c */ /* 0x000fe60000f2e170 */
[----:B------:R-:W-:Y:S11]  /*4e30*/  @P0 FSETP.EQ.AND P1, PT, R26, RZ, PT ;  /* 0x000000ff1a00020b */ /* 0x000ff60003f22000 */
[----:B------:R-:W-:Y:S02]  /*4e40*/  @!UPT UIADD3 URZ, UPT, UPT, URZ, URZ, URZ ;  /* 0x000000fffffff290 */ /* 0x000fe4000fffe0ff */
.L_x_82:
[----:B------:R-:W3:Y:S01]  /*4e50*/  SYNCS.PHASECHK.TRANS64.TRYWAIT P2, [UR21+0x40], R10 ;  /* 0x0000400aff0075a7 */ /* 0x000ee20008041115 */
[----:B------:R-:W-:Y:S04]  /*4e60*/  ELECT P0, URZ, PT ;  /* 0x0000000000ff782f */ /* 0x000fe80003800000 */
[----:B------:R-:W-:Y:S11]  /*4e70*/  PLOP3.LUT P1, PT, P1, P0, PT, 0xf2, 0x2f ;  /* 0x00000000002f781c */ /* 0x000ff60000f21e72 */
[----:B------:R-:W-:Y:S02]  /*4e80*/  @!UPT UIADD3 URZ, UPT, UPT, URZ, URZ, URZ ;  /* 0x000000fffffff290 */ /* 0x000fe4000fffe0ff */
[----:B------:R-:W-:Y:S05]  /*4e90*/  @!P1 IADD3 R6, P0, PT, R16, 0x580, RZ ;  /* 0x0000058010069810 */ /* 0x000fea0007f1e0ff */
[----:B--2---:R-:W-:Y:S01]  /*4ea0*/  @!P1 IMAD.X R0, RZ, RZ, R17, P0 ;  /* 0x000000ffff009224 */ /* 0x004fe200000e0611 */
[----:B---3--:R-:W-:Y:S07]  /*4eb0*/  @!P2 BRA `(.L_x_83) ;  /* 0x000000640020a947 */ /* 0x008fee0003800000 */
.L_x_202:
[----:B------:R-:W-:Y:S01]  /*4ec0*/  @!P1 R2UR UR5, R6 ;  /* 0x00000000060592ca */ /* 0x000fe200000e0000 */
[----:B------:R-:W-:Y:S01]  /*4ed0*/  VOTEU.ALL UP0, P1 ;  /* 0x0000000000ff7886 */ /* 0x000fe20000800000 */
[----:B------:R-:W-:Y:S01]  /*4ee0*/  @!P1 R2UR UR4, R0 ;  /* 0x00000000000492ca */ /* 0x000fe200000e0000 */
[----:B------:R-:W-:Y:S01]  /*4ef0*/  @!P1 IMAD.MOV.U32 R0, RZ, RZ, 0x2000 ;  /* 0x00002000ff009424 */ /* 0x000fe200078e00ff */
[----:B------:R-:W-:Y:S01]  /*4f00*/  UMOV UR8, 0x0 ;  /* 0x0000000000087882 */ /* 0x000fe20000000000 */
[----:B------:R-:W-:Y:S01]  /*4f10*/  UMOV UR9, 0x10000000 ;  /* 0x1000000000097882 */ /* 0x000fe20000000000 */
[----:B------:R-:W-:Y:S01]  /*4f20*/  @!UP0 UIADD3 UR40, UPT, UPT, UR21, 0x400, URZ ;  /* 0x0000040015288890 */ /* 0x000fe2000fffe0ff */
[----:B------:R-:W-:Y:S01]  /*4f30*/  @!P1 IADD3 R6, P0, PT, R16, 0x580, RZ ;  /* 0x0000058010069810 */ /* 0x000fe20007f1e0ff */
[----:B------:R-:W-:Y:S01]  /*4f40*/  VOTEU.ALL UP0, P1 ;  /* 0x0000000000ff7886 */ /* 0x000fe20000800000 */
[----:B------:R-:W-:Y:S01]  /*4f50*/  UMOV UR44, UR36 ;  /* 0x00000024002c7c82 */ /* 0x000fe20008000000 */
[----:B------:R-:W-:Y:S03]  /*4f60*/  UPRMT UR6, UR52, 0x654, UR41 ;  /* 0x0000065434067896 */ /* 0x000fe60008000029 */
[----:B------:R-:W-:Y:S02]  /*4f70*/  IMAD.U32 R8, RZ, RZ, UR5 ;  /* 0x00000005ff087e24 */ /* 0x000fe4000f8e00ff */
[----:B--2---:R-:W-:Y:S03]  /*4f80*/  IMAD.U32 R9, RZ, RZ, UR4 ;  /* 0x00000004ff097e24 */ /* 0x004fe6000f8e00ff */
[----:B------:R-:W-:Y:S02]  /*4f90*/  @!P1 R2UR UR4, R8 ;  /* 0x00000000080492ca */ /* 0x000fe400000e0000 */
[----:B------:R-:W-:Y:S11]  /*4fa0*/  @!P1 R2UR UR5, R9 ;  /* 0x00000000090592ca */ /* 0x000ff600000e0000 */
[----:B------:R-:W-:Y:S02]  /*4fb0*/  @!UPT UIADD3 URZ, UPT, UPT, URZ, URZ, URZ ;  /* 0x000000fffffff290 */ /* 0x000fe4000fffe0ff */
[----:B------:R2:W-:Y:S01]  /*4fc0*/  @!UP0 UTMALDG.3D [UR40], [UR4], desc[UR8] ;  /* 0x00000828040085b4 */ /* 0x0005e20008011000 */
[----:B------:R3:W-:Y:S01]  /*4fd0*/  @!P1 SYNCS.ARRIVE.TRANS64.RED.A0TR RZ, [UR21+0x20], R0 ;  /* 0x00002000ffff99a7 */ /* 0x0007e20008300415 */
[----:B------:R-:W-:Y:S01]  /*4fe0*/  SYNCS.ARRIVE.TRANS64.RED.A1T0 RZ, [UR6], RZ ;  /* 0x000000ffffff79a7 */ /* 0x000fe20008100406 */
[----:B---3--:R-:W-:Y:S01]  /*4ff0*/  @!P1 IMAD.X R0, RZ, RZ, R17, P0 ;  /* 0x000000ffff009224 */ /* 0x008fe200000e0611 */
[----:B------:R-:W3:Y:S02]  /*5000*/  SYNCS.PHASECHK.TRANS64.TRYWAIT P2, [UR21+0x48], R10 ;  /* 0x0000480aff0075a7 */ /* 0x000ee40008041115 */
[----:B--23--:R-:W-:Y:S05]  /*5010*/  @!P2 BRA `(.L_x_84) ;  /* 0x0000006000e0a947 */ /* 0x00cfea0003800000 */
.L_x_204:
        /* <DEDUP_REMOVED lines=8> */
[----:B------:R-:W-:Y:S01]  /*50a0*/  @!UP0 UIADD3 UR32, UPT, UPT, UR21, 0x2400, URZ ;  /* 0x0000240015208890 */ /* 0x000fe2000fffe0ff */
[----:B------:R-:W-:Y:S01]  /*50b0*/  VOTEU.ALL UP0, P1 ;  /* 0x0000000000ff7886 */ /* 0x000fe20000800000 */
[----:B------:R-:W-:Y:S01]  /*50c0*/  UMOV UR35, UR43 ;  /* 0x0000002b00237c82 */ /* 0x000fe20008000000 */
[----:B------:R-:W-:Y:S02]  /*50d0*/  UPRMT UR7, UR52, 0x654, UR33 ;  /* 0x0000065434077896 */ /* 0x000fe40008000021 */
        /* <DEDUP_REMOVED lines=11> */
.L_x_206:
        /* <DEDUP_REMOVED lines=11> */
[----:B------:R-:W-:Y:S02]  /*5240*/  UMOV UR28, UR36 ;  /* 0x00000024001c7c82 */ /* 0x000fe40008000000 */
[----:B------:R-:W-:Y:S01]  /*5250*/  IMAD.U32 R8, RZ, RZ, UR5 ;  /* 0x00000005ff087e24 */ /* 0x000fe2000f8e00ff */
[----:B------:R-:W-:Y:S01]  /*5260*/  UPRMT UR29, UR52, 0x654, UR25 ;  /* 0x00000654341d7896 */ /* 0x000fe20008000019 */
        /* <DEDUP_REMOVED lines=10> */
.L_x_208:
[----:B------:R-:W-:Y:S01]  /*5310*/  @!P1 R2UR UR5, R6 ;  /* 0x00000000060592ca */ /* 0x000fe200000e0000 */
[----:B------:R-:W-:Y:S01]  /*5320*/  VOTEU.ALL UP0, P1 ;  /* 0x0000000000ff7886 */ /* 0x000fe20000800000 */
[----:B------:R-:W-:Y:S01]  /*5330*/  @!P1 R2UR UR4, R0 ;  /* 0x00000000000492ca */ /* 0x000fe200000e0000 */
[----:B------:R-:W-:Y:S01]  /*5340*/  @!P1 IMAD.MOV.U32 R0, RZ, RZ, 0x2000 ;  /* 0x00002000ff009424 */ /* 0x000fe200078e00ff */
[----:B------:R-:W-:Y:S01]  /*5350*/  UMOV UR8, 0x0 ;  /* 0x0000000000087882 */ /* 0x000fe20000000000 */
[----:B------:R-:W-:Y:S01]  /*5360*/  UMOV UR9, 0x10000000 ;  /* 0x1000000000097882 */ /* 0x000fe20000000000 */
[----:B------:R-:W-:Y:S01]  /*5370*/  @!UP0 UIADD3 UR18, UPT, UPT, UR42, 0x60, URZ ;  /* 0x000000602a128890 */ /* 0x000fe2000fffe0ff */
[----:B--2---:R-:W-:Y:S01]  /*5380*/  SHF.L.U32 R9, RZ, 0x1f, RZ ;  /* 0x0000001fff097819 */ /* 0x004fe200000006ff */
[----:B------:R-:W-:Y:S01]  /*5390*/  @!UP0 UIADD3 UR16, UPT, UPT, UR21, 0x6400, URZ ;  /* 0x0000640015108890 */ /* 0x000fe2000fffe0ff */
[----:B------:R-:W-:Y:S01]  /*53a0*/  @!P1 IADD3 R8, P0, PT, R16, 0x580, RZ ;  /* 0x0000058010089810 */ /* 0x000fe20007f1e0ff */
[----:B------:R-:W-:Y:S01]  /*53b0*/  VOTEU.ALL UP0, P1 ;  /* 0x0000000000ff7886 */ /* 0x000fe20000800000 */
[----:B------:R-:W-:Y:S01]  /*53c0*/  UMOV UR19, UR43 ;  /* 0x0000002b00137c82 */ /* 0x000fe20008000000 */
[----:B------:R-:W-:Y:S01]  /*53d0*/  UMOV UR20, UR36 ;  /* 0x0000002400147c82 */ /* 0x000fe20008000000 */
[----:B------:R-:W-:Y:S01]  /*53e0*/  IMAD.U32 R18, RZ, RZ, UR5 ;  /* 0x00000005ff127e24 */ /* 0x000fe2000f8e00ff */
[----:B------:R-:W-:Y:S01]  /*53f0*/  UPRMT UR24, UR52, 0x654, UR17 ;  /* 0x0000065434187896 */ /* 0x000fe20008000011 */
[----:B------:R-:W-:Y:S02]  /*5400*/  IMAD.U32 R19, RZ, RZ, UR4 ;  /* 0x00000004ff137e24 */ /* 0x000fe4000f8e00ff */
[----:B------:R-:W-:Y:S01]  /*5410*/  @!P1 IMAD.X R6, RZ, RZ, R17, P0 ;  /* 0x000000ffff069224 */ /* 0x000fe200000e0611 */
[----:B------:R-:W-:Y:S02]  /*5420*/  @!P1 R2UR UR4, R18 ;  /* 0x00000000120492ca */ /* 0x000fe400000e0000 */
[----:B------:R-:W-:Y:S11]  /*5430*/  @!P1 R2UR UR5, R19 ;  /* 0x00000000130592ca */ /* 0x000ff600000e0000 */
[----:B------:R-:W-:Y:S02]  /*5440*/  @!UPT UIADD3 URZ, UPT, UPT, URZ, URZ, URZ ;  /* 0x000000fffffff290 */ /* 0x000fe4000fffe0ff */
[----:B------:R2:W-:Y:S01]  /*5450*/  @!UP0 UTMALDG.3D [UR16], [UR4], desc[UR8] ;  /* 0x00000810040085b4 */ /* 0x0005e20008011000 */
[----:B------:R2:W-:Y:S01]  /*5460*/  @!P1 SYNCS.ARRIVE.TRANS64.RED.A0TR RZ, [UR21+0x38], R0 ;  /* 0x00003800ffff99a7 */ /* 0x0005e20008300415 */
[----:B------:R-:W-:Y:S01]  /*5470*/  SYNCS.ARRIVE.TRANS64.RED.A1T0 RZ, [UR24], RZ ;  /* 0x000000ffffff79a7 */ /* 0x000fe20008100418 */
[----:B------:R-:W3:Y:S02]  /*5480*/  SYNCS.PHASECHK.TRANS64.TRYWAIT P2, [UR21+0x40], R9 ;  /* 0x00004009ff0075a7 */ /* 0x000ee40008041115 */
[----:B--23--:R-:W-:Y:S05]  /*5490*/  @!P2 BRA `(.L_x_87) ;  /* 0x000000600008a947 */ /* 0x00cfea0003800000 */
.L_x_210:
[----:B------:R-:W-:Y:S01]  /*54a0*/  @!P1 R2UR UR5, R8 ;  /* 0x00000000080592ca */ /* 0x000fe200000e0000 */
[----:B------:R-:W-:Y:S01]  /*54b0*/  VOTEU.ALL UP0, P1 ;  /* 0x0000000000ff7886 */ /* 0x000fe20000800000 */
[----:B------:R-:W-:Y:S01]  /*54c0*/  @!P1 R2UR UR4, R6 ;  /* 0x00000000060492ca */ /* 0x000fe200000e0000 */
[----:B--2---:R-:W-:Y:S01]  /*54d0*/  @!P1 IMAD.MOV.U32 R0, RZ, RZ, 0x2000 ;  /* 0x00002000ff009424 */ /* 0x004fe200078e00ff */
        /* <DEDUP_REMOVED lines=9> */
[----:B------:R-:W-:Y:S01]  /*5570*/  UMOV UR12, UR36 ;  /* 0x00000024000c7c82 */ /* 0x000fe20008000000 */
        /* <DEDUP_REMOVED lines=10> */
.L_x_212:
        /* <DEDUP_REMOVED lines=24> */
.L_x_214:
[----:B------:R-:W-:Y:S01]  /*57a0*/  @!P1 R2UR UR5, R8 ;  /* 0x00000000080592ca */ /* 0x000fe200000e0000 */
[----:B------:R-:W-:Y:S01]  /*57b0*/  VOTEU.ALL UP0, P1 ;  /* 0x0000000000ff7886 */ /* 0x000fe20000800000 */
[----:B------:R-:W-:Y:S01]  /*57c0*/  @!P1 R2UR UR4, R6 ;  /* 0x00000000060492ca */ /* 0x000fe200000e0000 */
[----:B--2---:R-:W-:Y:S01]  /*57d0*/  @!P1 IMAD.MOV.U32 R0, RZ, RZ, 0x2000 ;  /* 0x00002000ff009424 */ /* 0x004fe200078e00ff */
[----:B------:R-:W-:Y:S01]  /*57e0*/  UMOV UR6, 0x0 ;  /* 0x0000000000067882 */ /* 0x000fe20000000000 */
[----:B------:R-:W-:Y:S01]  /*57f0*/  UMOV UR7, 0x10000000 ;  /* 0x1000000000077882 */ /* 0x000fe20000000000 */
[----:B------:R-:W-:Y:S01]  /*5800*/  @!UP0 UIADD3 UR10, UPT, UPT, UR42, 0xc0, URZ ;  /* 0x000000c02a0a8890 */ /* 0x000fe2000fffe0ff */
[----:B------:R-:W-:Y:S01]  /*5810*/  VIADD R14, R14, 0x1 ;  /* 0x000000010e0e7836 */ /* 0x000fe20000000000 */
[----:B------:R-:W-:Y:S01]  /*5820*/  @!UP0 UIADD3 UR8, UPT, UPT, UR21, 0x4400, URZ ;  /* 0x0000440015088890 */ /* 0x000fe2000fffe0ff */
[----:B------:R-:W-:Y:S01]  /*5830*/  VOTEU.ALL UP0, P1 ;  /* 0x0000000000ff7886 */ /* 0x000fe20000800000 */
[----:B------:R-:W-:Y:S01]  /*5840*/  UMOV UR9, UR25 ;  /* 0x0000001900097c82 */ /* 0x000fe20008000000 */
[----:B------:R-:W-:Y:S02]  /*5850*/  UMOV UR11, UR43 ;  /* 0x0000002b000b7c82 */ /* 0x000fe40008000000 */
[----:B------:R-:W-:Y:S01]  /*5860*/  IMAD.U32 R18, RZ, RZ, UR5 ;  /* 0x00000005ff127e24 */ /* 0x000fe2000f8e00ff */
[----:B------:R-:W-:Y:S01]  /*5870*/  UMOV UR12, UR36 ;  /* 0x00000024000c7c82 */ /* 0x000fe20008000000 */
[----:B------:R-:W-:Y:S03]  /*5880*/  IMAD.U32 R19, RZ, RZ, UR4 ;  /* 0x00000004ff137e24 */ /* 0x000fe6000f8e00ff */
        /* <DEDUP_REMOVED lines=8> */
.L_x_216:
[----:B------:R-:W-:Y:S01]  /*5910*/  @!P1 IADD3 R6, P0, PT, R16, 0x580, RZ ;  /* 0x0000058010069810 */ /* 0x000fe20007f1e0ff */
[----:B------:R-:W-:Y:S01]  /*5920*/  VOTEU.ALL UP0, P1 ;  /* 0x0000000000ff7886 */ /* 0x000fe20000800000 */
[----:B------:R-:W-:Y:S01]  /*5930*/  UMOV UR6, 0x0 ;  /* 0x0000000000067882 */ /* 0x000fe20000000000 */
[----:B------:R-:W-:Y:S01]  /*5940*/  UMOV UR7, 0x10000000 ;  /* 0x1000000000077882 */ /* 0x000fe20000000000 */
[----:B------:R-:W-:Y:S01]  /*5950*/  @!P1 R2UR UR5, R6 ;  /* 0x00000000060592ca */ /* 0x000fe200000e0000 */
[----:B--2---:R-:W-:Y:S01]  /*5960*/  @!P1 IMAD.X R0, RZ, RZ, R17, P0 ;  /* 0x000000ffff009224 */ /* 0x004fe200000e0611 */
[----:B------:R-:W-:Y:S01]  /*5970*/  @!UP0 UIADD3 UR10, UPT, UPT, UR42, 0xe0, URZ ;  /* 0x000000e02a0a8890 */ /* 0x000fe2000fffe0ff */
[----:B------:R-:W-:Y:S01]  /*5980*/  R2UR UR18, R70 ;  /* 0x00000000461272ca */ /* 0x000fe200000e0000 */
[----:B------:R-:W-:Y:S01]  /*5990*/  @!UP0 UIADD3 UR8, UPT, UPT, UR21, 0x6400, URZ ;  /* 0x0000640015088890 */ /* 0x000fe2000fffe0ff */
[----:B------:R-:W-:Y:S01]  /*59a0*/  R2UR UR16, R71 ;  /* 0x00000000471072ca */ /* 0x000fe200000e0000 */
[----:B------:R-:W-:Y:S01]  /*59b0*/  VOTEU.ALL UP0, P1 ;  /* 0x0000000000ff7886 */ /* 0x000fe20000800000 */
[----:B------:R-:W-:Y:S01]  /*59c0*/  @!P1 R2UR UR4, R0 ;  /* 0x00000000000492ca */ /* 0x000fe200000e0000 */
[----:B------:R-:W-:Y:S01]  /*59d0*/  UMOV UR9, UR17 ;  /* 0x0000001100097c82 */ /* 0x000fe20008000000 */
[----:B------:R-:W-:Y:S01]  /*59e0*/  UMOV UR11, UR43 ;  /* 0x0000002b000b7c82 */ /* 0x000fe20008000000 */
[----:B------:R-:W-:Y:S01]  /*59f0*/  UMOV UR12, UR36 ;  /* 0x00000024000c7c82 */ /* 0x000fe20008000000 */
[C---:B------:R-:W-:Y:S01]  /*5a00*/  ISETP.NE.AND P0, PT, R14.reuse, 0x2, PT ;  /* 0x000000020e00780c */ /* 0x040fe20003f05270 */
[----:B------:R-:W-:Y:S01]  /*5a10*/  UPLOP3.LUT UP1, UPT, UPT, UPT, UPT, 0x80, 0x8 ;  /* 0x000000000008789c */ /* 0x000fe20003f2f070 */
[----:B------:R-:W-:Y:S01]  /*5a20*/  IMAD.U32 R8, RZ, RZ, UR5 ;  /* 0x00000005ff087e24 */ /* 0x000fe2000f8e00ff */
[----:B------:R-:W-:Y:S01]  /*5a30*/  UMOV UR36, UR30 ;  /* 0x0000001e00247c82 */ /* 0x000fe20008000000 */
[----:B------:R-:W-:Y:S01]  /*5a40*/  SEL R0, RZ, 0x1, P0 ;  /* 0x00000001ff007807 */ /* 0x000fe20000000000 */
[----:B------:R-:W-:Y:S01]  /*5a50*/  UIADD3 UR20, UPT, UPT, UR13, UR18, URZ ;  /* 0x000000120d147290 */ /* 0x000fe2000fffe0ff */
[----:B------:R-:W-:Y:S01]  /*5a60*/  SEL R14, R14, RZ, P0 ;  /* 0x000000ff0e0e7207 */ /* 0x000fe20000000000 */
[----:B------:R-:W-:Y:S01]  /*5a70*/  UIADD3 UR16, UPT, UPT, UR14, UR16, URZ ;  /* 0x000000100e107290 */ /* 0x000fe2000fffe0ff */
[----:B------:R-:W-:Y:S01]  /*5a80*/  LOP3.LUT R13, R13, R0, RZ, 0x3c, !PT ;  /* 0x000000000d0d7212 */ /* 0x000fe200078e3cff */
[----:B------:R-:W-:Y:S01]  /*5a90*/  IMAD.U32 R9, RZ, RZ, UR4 ;  /* 0x00000004ff097e24 */ /* 0x000fe2000f8e00ff */
[----:B------:R-:W-:Y:S04]  /*5aa0*/  @!P1 R2UR UR4, R8 ;  /* 0x00000000080492ca */ /* 0x000fe800000e0000 */
[----:B------:R-:W-:Y:S11]  /*5ab0*/  @!P1 R2UR UR5, R9 ;  /* 0x00000000090592ca */ /* 0x000ff600000e0000 */
[----:B------:R-:W-:Y:S02]  /*5ac0*/  @!UPT UIADD3 URZ, UPT, UPT, URZ, URZ, URZ ;  /* 0x000000fffffff290 */ /* 0x000fe4000fffe0ff */
[----:B------:R2:W-:Y:S01]  /*5ad0*/  @!UP0 UTMALDG.3D [UR8], [UR4], desc[UR6] ;  /* 0x00000608040085b4 */ /* 0x0005e20008011000 */
[----:B------:R2:W-:Y:S01]  /*5ae0*/  @!P1 SYNCS.ARRIVE.TRANS64.RED.A0TR RZ, [UR21+0x38], R7 ;  /* 0x00003807ffff99a7 */ /* 0x0005e20008300415 */
[----:B------:R-:W-:Y:S01]  /*5af0*/  SYNCS.ARRIVE.TRANS64.RED.A1T0 RZ, [UR24], RZ ;  /* 0x000000ffffff79a7 */ /* 0x000fe20008100418 */
[----:B------:R-:W-:Y:S05]  /*5b00*/  BRA.U UP2, `(.L_x_91) ;  /* 0xffffffe902e07547 */ /* 0x000fea000b83ffff */
[----:B------:R-:W3:Y:S02]  /*5b10*/  SYNCS.PHASECHK.TRANS64.TRYWAIT P0, [UR21+0x40], R10 ;  /* 0x0000400aff0075a7 */ /* 0x000ee40008001115 */
[----:B---3--:R-:W-:Y:S05]  /*5b20*/  @!P0 BRA `(.L_x_92) ;  /* 0x0000005800c48947 */ /* 0x008fea0003800000 */
.L_x_218:
[----:B------:R-:W4:Y:S02]  /*5b30*/  SYNCS.PHASECHK.TRANS64.TRYWAIT P0, [UR21+0x48], R10 ;  /* 0x0000480aff0075a7 */ /* 0x000f240008001115 */
[----:B----4-:R-:W-:Y:S05]  /*5b40*/  @!P0 BRA `(.L_x_93) ;  /* 0x0000005800d48947 */ /* 0x010fea0003800000 */
.L_x_220:
[----:B------:R-:W4:Y:S01]  /*5b50*/  SYNCS.PHASECHK.TRANS64.TRYWAIT P0, [UR21+0x50], R10 ;  /* 0x0000500aff0075a7 */ /* 0x000f220008001115 */
[----:B------:R-:W-:Y:S01]  /*5b60*/  HFMA2 R0, -RZ, RZ, 0, 5.9604644775390625e-08 ;  /* 0x00000001ff007431 */ /* 0x000fe200000001ff */
[----:B----4-:R-:W-:Y:S06]  /*5b70*/  @!P0 BRA `(.L_x_94) ;  /* 0x0000005800e08947 */ /* 0x010fec0003800000 */
.L_x_222:
[----:B------:R-:W-:Y:S02]  /*5b80*/  MOV R2, UR21 ;  /* 0x0000001500027c02 */ /* 0x000fe40008000f00 */
[----:B---3--:R-:W-:-:S07]  /*5b90*/  SHF.L.U32 R3, R0, 0x1f, RZ ;  /* 0x0000001f00037819 */ /* 0x008fce00000006ff */
.L_x_95:
[----:B---3--:R3:W4:Y:S02]  /*5ba0*/  SYNCS.PHASECHK.TRANS64.TRYWAIT P0, [R2+URZ+0x58], R3 ;  /* 0x00005803020075a7 */ /* 0x00872400080011ff */
[----:B----4-:R-:W-:Y:S05]  /*5bb0*/  @!P0 NANOSLEEP.SYNCS 0x989680 ;  /* 0x009896800000895d */ /* 0x010fea0003900000 */
[----:B------:R-:W4:Y:S02]  /*5bc0*/  @!P0 SYNCS.PHASECHK.TRANS64 P0, [R2+URZ+0x58], R3 ;  /* 0x00005803020085a7 */ /* 0x000f2400080010ff */
[----:B-12-4-:R-:W-:Y:S05]  /*5bd0*/  @P0 EXIT ;  /* 0x000000000000094d */ /* 0x016fea0003800000 */
[----:B------:R-:W-:Y:S05]  /*5be0*/  BRA `(.L_x_95) ;  /* 0xfffffffc00ec7947 */ /* 0x000fea000383ffff */
.L_x_76:
[----:B------:R-:W-:-:S06]  /*5bf0*/  UISETP.GE.AND UP0, UPT, UR17, 0x4, UPT ;  /* 0x000000041100788c */ /* 0x000fcc000bf06270 */
[----:B------:R-:W-:-:S13]  /*5c00*/  PLOP3.LUT P0, PT, PT, PT, UP0, 0x80, 0x8 ;  /* 0x000000000008781c */ /* 0x000fda0003f0f008 */
[----:B------:R-:W-:Y:S05]  /*5c10*/  @!P0 EXIT ;  /* 0x000000000000894d */ /* 0x000fea0003800000 */
[----:B------:R-:W-:Y:S01]  /*5c20*/  BAR.SYNC.DEFER_BLOCKING 0x6, 0xa0 ;  /* 0x0182800000007b1d */ /* 0x000fe20000010000 */
[C---:B------:R-:W-:Y:S01]  /*5c30*/  IMAD.SHL.U32 R6, R79.reuse, 0x20, RZ ;  /* 0x000000204f067824 */ /* 0x040fe200078e00ff */
[C---:B------:R-:W-:Y:S01]  /*5c40*/  R2P PR, R79.reuse, 0x6 ;  /* 0x000000064f007804 */ /* 0x040fe20000000000 */
[C---:B------:R-:W-:Y:S01]  /*5c50*/  IMAD.SHL.U32 R4, R79.reuse, 0x4, RZ ;  /* 0x000000044f047824 */ /* 0x040fe200078e00ff */
[----:B------:R-:W-:Y:S01]  /*5c60*/  CS2R R74, SRZ ;  /* 0x00000000004a7805 */ /* 0x000fe2000001ff00 */
[C---:B------:R-:W-:Y:S01]  /*5c70*/  IMAD.U32 R23, R79.reuse, 0x10000, RZ ;  /* 0x000100004f177824 */ /* 0x040fe200078e00ff */
[----:B------:R-:W-:Y:S02]  /*5c80*/  UMOV UR43, 0x400 ;  /* 0x00000400002b7882 */ /* 0x000fe40000000000 */
[----:B------:R-:W1:Y:S01]  /*5c90*/  LDC.64 R64, c[0x0][0x888] ;  /* 0x00022200ff407b82 */ /* 0x000e620000000a00 */
[----:B------:R-:W-:Y:S01]  /*5ca0*/  ULEA UR43, UR52, UR43, 0x18 ;  /* 0x0000002b342b7291 */ /* 0x000fe2000f8ec0ff */
[C---:B------:R-:W-:Y:S01]  /*5cb0*/  LOP3.LUT R5, R6.reuse, 0xe0, RZ, 0xc0, !PT ;  /* 0x000000e006057812 */ /* 0x040fe200078ec0ff */
[----:B------:R-:W-:Y:S01]  /*5cc0*/  IMAD.SHL.U32 R27, R79, 0x10, RZ ;  /* 0x000000104f1b7824 */ /* 0x000fe200078e00ff */
[----:B------:R-:W-:Y:S01]  /*5cd0*/  LOP3.LUT R6, R6, 0x100, RZ, 0xc0, !PT ;  /* 0x0000010006067812 */ /* 0x000fe200078ec0ff */
[----:B------:R-:W-:Y:S01]  /*5ce0*/  UIADD3 UR4, UPT, UPT, UR43, 0x400, URZ ;  /* 0x000004002b047890 */ /* 0x000fe2000fffe0ff */
[----:B------:R-:W-:Y:S01]  /*5cf0*/  LOP3.LUT R4, R5, 0x1c, R4, 0xf8, !PT ;  /* 0x0000001c05047812 */ /* 0x000fe200078ef804 */
[----:B------:R-:W-:Y:S01]  /*5d00*/  IMAD.MOV.U32 R78, RZ, RZ, 0x10 ;  /* 0x00000010ff4e7424 */ /* 0x000fe200078e00ff */
[----:B------:R-:W2:Y:S01]  /*5d10*/  LDC.64 R66, c[0x0][0x890] ;  /* 0x00022400ff427b82 */ /* 0x000ea20000000a00 */
[----:B------:R-:W-:Y:S01]  /*5d20*/  SHF.R.U32.HI R5, RZ, 0x2, R79 ;  /* 0x00000002ff057819 */ /* 0x000fe2000001164f */
[----:B------:R-:W-:Y:S01]  /*5d30*/  IMAD.MOV.U32 R77, RZ, RZ, 0x20 ;  /* 0x00000020ff4d7424 */ /* 0x000fe200078e00ff */
[----:B------:R-:W-:Y:S01]  /*5d40*/  LOP3.LUT R23, R23, 0x600000, RZ, 0xc0, !PT ;  /* 0x0060000017177812 */ /* 0x000fe200078ec0ff */
[----:B------:R-:W-:Y:S01]  /*5d50*/  IMAD.MOV.U32 R22, RZ, RZ, RZ ;  /* 0x000000ffff167224 */ /* 0x000fe200078e00ff */
[----:B------:R-:W-:Y:S01]  /*5d60*/  LOP3.LUT R27, R6, 0x600, R27, 0xf8, !PT ;  /* 0x00000600061b7812 */ /* 0x000fe200078ef81b */
[----:B------:R-:W-:Y:S01]  /*5d70*/  IMAD.MOV.U32 R76, RZ, RZ, RZ ;  /* 0x000000ffff4c7224 */ /* 0x000fe200078e00ff */
[----:B------:R-:W-:Y:S01]  /*5d80*/  LOP3.LUT R4, R4, 0x4, R5, 0x78, !PT ;  /* 0x0000000404047812 */ /* 0x000fe200078e7805 */
[----:B------:R-:W3:Y:S01]  /*5d90*/  LDC.64 R62, c[0x0][0x8b0] ;  /* 0x00022c00ff3e7b82 */ /* 0x000ee20000000a00 */
[----:B------:R-:W4:Y:S01]  /*5da0*/  LDS R0, [UR43+0x120] ;  /* 0x0001202bff007984 */ /* 0x000f220008000800 */
[----:B------:R-:W-:Y:S01]  /*5db0*/  LOP3.LUT R79, R79, 0x60, RZ, 0xc0, !PT ;  /* 0x000000604f4f7812 */ /* 0x000fe200078ec0ff */
[----:B------:R-:W-:Y:S01]  /*5dc0*/  IMAD.U32 R72, RZ, RZ, UR4 ;  /* 0x00000004ff487e24 */ /* 0x000fe2000f8e00ff */
[----:B------:R-:W-:Y:S01]  /*5dd0*/  LOP3.LUT R27, R27, R4, RZ, 0xfc, !PT ;  /* 0x000000041b1b7212 */ /* 0x000fe200078efcff */
[----:B------:R-:W1:Y:S01]  /*5de0*/  LDCU UR63, c[0x0][0x370] ;  /* 0x00006e00ff3f77ac */ /* 0x000e620008000800 */
[----:B------:R-:W-:-:S02]  /*5df0*/  SEL R78, R78, 0xfffffff0, !P2 ;  /* 0xfffffff04e4e7807 */ /* 0x000fc40005000000 */
[----:B------:R-:W1:Y:S01]  /*5e00*/  LDC.64 R60, c[0x0][0x8a8] ;  /* 0x00022a00ff3c7b82 */ /* 0x000e620000000a00 */
[----:B------:R-:W-:Y:S01]  /*5e10*/  SEL R77, R77, 0xffffffe0, !P1 ;  /* 0xffffffe04d4d7807 */ /* 0x000fe20004800000 */
[----:B------:R-:W1:Y:S01]  /*5e20*/  LDCU.64 UR54, c[0x0][0x348] ;  /* 0x00006900ff3677ac */ /* 0x000e620008000a00 */
[----:B------:R-:W1:Y:S01]  /*5e30*/  LDCU UR42, c[0x0][0xb0c] ;  /* 0x00016180ff2a77ac */ /* 0x000e620008000800 */
[----:B------:R-:W1:Y:S01]  /*5e40*/  LDCU UR39, c[0x0][0xb30] ;  /* 0x00016600ff2777ac */ /* 0x000e620008000800 */
[----:B------:R-:W1:Y:S01]  /*5e50*/  LDCU.64 UR60, c[0x0][0x888] ;  /* 0x00011100ff3c77ac */ /* 0x000e620008000a00 */
[----:B------:R-:W1:Y:S01]  /*5e60*/  LDCU.64 UR40, c[0x0][0xb28] ;  /* 0x00016500ff2877ac */ /* 0x000e620008000a00 */
[----:B------:R-:W1:Y:S01]  /*5e70*/  LDCU.128 UR56, c[0x0][0xb10] ;  /* 0x00016200ff3877ac */ /* 0x000e620008000c00 */
[----:B------:R-:W1:Y:S01]  /*5e80*/  LDCU UR62, c[0x0][0x374] ;  /* 0x00006e80ff3e77ac */ /* 0x000e620008000800 */
[----:B------:R-:W-:Y:S01]  /*5e90*/  UMOV UR53, URZ ;  /* 0x000000ff00357c82 */ /* 0x000fe20008000000 */
[----:B------:R-:W-:Y:S01]  /*5ea0*/  UMOV UR47, URZ ;  /* 0x000000ff002f7c82 */ /* 0x000fe20008000000 */
[----:B--2-4-:R-:W-:-:S07]  /*5eb0*/  IMAD.IADD R23, R0, 0x1, R23 ;  /* 0x0000000100177824 */ /* 0x014fce00078e0217 */
.L_x_171:
[C---:B------:R-:W-:Y:S02]  /*5ec0*/  LEA R0, R74.reuse, UR43, 0x3 ;  /* 0x0000002b4a007c11 */ /* 0x040fe4000f8e18ff */
[----:B------:R-:W-:Y:S02]  /*5ed0*/  SHF.L.U32 R3, R75, 0x1f, RZ ;  /* 0x0000001f4b037819 */ /* 0x000fe400000006ff */
[----:B------:R-:W-:Y:S02]  /*5ee0*/  LEA R5, R74, UR43, 0x4 ;  /* 0x0000002b4a057c11 */ /* 0x000fe4000f8e20ff */
[----:B------:R-:W2:Y:S02]  /*5ef0*/  SYNCS.PHASECHK.TRANS64.TRYWAIT P0, [R0+URZ+0x70], R3 ;  /* 0x00007003000075a7 */ /* 0x000ea400080011ff */
[----:B-12---:R-:W-:Y:S05]  /*5f00*/  @!P0 BRA `(.L_x_96) ;  /* 0x0000005800148947 */ /* 0x006fea0003800000 */
.L_x_223:
[----:B------:R-:W-:Y:S01]  /*5f10*/  R2UR UR7, R80 ;  /* 0x00000000500772ca */ /* 0x000fe200000e0000 */
[----:B------:R-:W4:Y:S01]  /*5f20*/  LDS.128 R4, [R5+0x100] ;  /* 0x0001000005047984 */ /* 0x000f220000000c00 */
[----:B--2---:R-:W-:Y:S01]  /*5f30*/  VIADD R0, R0, 0x80 ;  /* 0x0000008000007836 */ /* 0x004fe20000000000 */
[----:B------:R-:W-:Y:S04]  /*5f40*/  UISETP.GE.AND UP0, UPT, UR45, 0x1, UPT ;  /* 0x000000012d00788c */ /* 0x000fe8000bf06270 */
[----:B------:R-:W-:Y:S01]  /*5f50*/  PRMT R0, RZ, 0x654, R0 ;  /* 0x00000654ff007816 */ /* 0x000fe20000000000 */
[----:B------:R-:W-:Y:S01]  /*5f60*/  @!PT LDS RZ, [RZ] ;  /* 0x00000000fffff984 */ /* 0x000fe20000000800 */
[----:B------:R-:W-:Y:S01]  /*5f70*/  @!PT LDS RZ, [RZ] ;  /* 0x00000000fffff984 */ /* 0x000fe20000000800 */
[----:B------:R-:W-:Y:S01]  /*5f80*/  @!PT LDS RZ, [RZ] ;  /* 0x00000000fffff984 */ /* 0x000fe20000000800 */
[----:B------:R-:W-:Y:S01]  /*5f90*/  @!PT LDS RZ, [RZ] ;  /* 0x00000000fffff984 */ /* 0x000fe20000000800 */
[----:B------:R2:W-:Y:S06]  /*5fa0*/  MEMBAR.ALL.CTA ;  /* 0x0000000000007992 */ /* 0x0005ec0000008000 */
[----:B--2---:R-:W2:Y:S02]  /*5fb0*/  FENCE.VIEW.ASYNC.S ;  /* 0x00000000000073c6 */ /* 0x004ea40000000000 */
[----:B--2---:R2:W-:Y:S01]  /*5fc0*/  SYNCS.ARRIVE.TRANS64.RED.A1T0 RZ, [R0+URZ], RZ ;  /* 0x000000ff00ff79a7 */ /* 0x0045e200081004ff */
[----:B----4-:R-:W-:Y:S11]  /*5fd0*/  LOP3.LUT P0, RZ, R6, 0x1, RZ, 0xc0, !PT ;  /* 0x0000000106ff7812 */ /* 0x010ff6000780c0ff */
[----:B------:R-:W-:Y:S02]  /*5fe0*/  @!UPT UIADD3 URZ, UPT, UPT, URZ, URZ, URZ ;  /* 0x000000fffffff290 */ /* 0x000fe4000fffe0ff */
[----:B------:R-:W-:Y:S01]  /*5ff0*/  VOTEU.ANY UP1, P0 ;  /* 0x0000000000ff7886 */ /* 0x000fe20000020100 */
[----:B------:R-:W-:Y:S01]  /*6000*/  PLOP3.LUT P0, PT, PT, PT, UP1, 0x80, 0x8 ;  /* 0x000000000008781c */ /* 0x000fe20003f0f018 */
[----:B------:R-:W-:Y:S06]  /*6010*/  UP2UR UR4, UPR, URZ, 0x2 ;  /* 0x00000002ff047883 */ /* 0x000fec0008000000 */
[----:B------:R-:W-:Y:S06]  /*6020*/  IMAD.U32 R81, RZ, RZ, UR4 ;  /* 0x00000004ff517e24 */ /* 0x000fec000f8e00ff */
[----:B------:R-:W-:Y:S02]  /*6030*/  @P0 SHF.R.U32.HI R2, RZ, 0x10, R5 ;  /* 0x00000010ff020819 */ /* 0x000fe40000011605 */
[----:B------:R-:W-:Y:S02]  /*6040*/  @P0 MOV R3, R4 ;  /* 0x0000000400030202 */ /* 0x000fe40000000f00 */
[----:B------:R-:W-:Y:S02]  /*6050*/  @P0 R2UR UR4, R2 ;  /* 0x00000000020402ca */ /* 0x000fe400000e0000 */
[----:B------:R-:W-:Y:S02]  /*6060*/  @P0 LOP3.LUT R4, R5, 0xffff, RZ, 0xc0, !PT ;  /* 0x0000ffff05040812 */ /* 0x000fe400078ec0ff */
[----:B------:R-:W-:Y:S02]  /*6070*/  @P0 R2UR UR6, R3 ;  /* 0x00000000030602ca */ /* 0x000fe400000e0000 */
[----:B------:R-:W-:Y:S07]  /*6080*/  @P0 R2UR UR5, R4 ;  /* 0x00000000040502ca */ /* 0x000fee00000e0000 */
[----:B------:R-:W-:Y:S02]  /*6090*/  @UP1 UMOV UR7, UR4 ;  /* 0x0000000400071c82 */ /* 0x000fe40008000000 */
[----:B------:R-:W-:Y:S02]  /*60a0*/  IMAD.U32 R80, RZ, RZ, UR7 ;  /* 0x00000007ff507e24 */ /* 0x000fe4000f8e00ff */
[----:B------:R-:W-:Y:S02]  /*60b0*/  @UP1 UMOV UR38, UR6 ;  /* 0x0000000600261c82 */ /* 0x000fe40008000000 */
[----:B------:R-:W-:Y:S01]  /*60c0*/  @UP1 UMOV UR37, UR5 ;  /* 0x0000000500251c82 */ /* 0x000fe20008000000 */
[----:B--2---:R-:W-:Y:S05]  /*60d0*/  BRA.U !UP0, `(.L_x_97) ;  /* 0x0000000108cc7547 */ /* 0x004fea000b800000 */
[----:B------:R-:W2:Y:S01]  /*60e0*/  LDCU UR12, c[0x0][0xb20] ;  /* 0x00016400ff0c77ac */ /* 0x000ea20008000800 */
[----:B-1----:R-:W-:Y:S02]  /*60f0*/  UIMAD.WIDE.U32 UR4, UR62, UR59, URZ ;  /* 0x0000003b3e0472a5 */ /* 0x002fe4000f8e00ff */
[----:B------:R-:W-:Y:S02]  /*6100*/  UIMAD.WIDE.U32 UR6, UR63, UR56, URZ ;  /* 0x000000383f0672a5 */ /* 0x000fe4000f8e00ff */
[----:B------:R-:W-:Y:S02]  /*6110*/  UISETP.NE.AND UP0, UPT, UR58, 0x1, UPT ;  /* 0x000000013a00788c */ /* 0x000fe4000bf05270 */
[----:B------:R-:W-:Y:S02]  /*6120*/  UIMAD.WIDE.U32 UR8, UR37, UR59, URZ ;  /* 0x0000003b250872a5 */ /* 0x000fe4000f8e00ff */
[----:B------:R-:W-:Y:S02]  /*6130*/  UIMAD.WIDE.U32 UR10, UR38, UR56, URZ ;  /* 0x00000038260a72a5 */ /* 0x000fe4000f8e00ff */
[----:B------:R-:W-:Y:S02]  /*6140*/  UISETP.NE.AND UP1, UPT, UR42, 0x1, UPT ;  /* 0x000000012a00788c */ /* 0x000fe4000bf25270 */
[----:B------:R-:W-:Y:S01]  /*6150*/  UISETP.NE.AND UP2, UPT, UR45, 0x1, UPT ;  /* 0x000000012d00788c */ /* 0x000fe2000bf45270 */
[----:B------:R-:W-:Y:S02]  /*6160*/  UMOV UR4, UR5 ;  /* 0x0000000500047c82 */ /* 0x000fe40008000000 */
[----:B--2---:R-:W-:Y:S03]  /*6170*/  USHF.R.U32.HI UR5, URZ, UR12, UR4 ;  /* 0x0000000cff057299 */ /* 0x004fe60008011604 */
[----:B------:R-:W-:Y:S02]  /*6180*/  UMOV UR4, UR7 ;  /* 0x0000000700047c82 */ /* 0x000fe40008000000 */
[----:B------:R-:W-:Y:S02]  /*6190*/  USHF.R.U32.HI UR7, URZ, UR57, UR4 ;  /* 0x00000039ff077299 */ /* 0x000fe40008011604 */
[----:B------:R-:W-:Y:S02]  /*61a0*/  USEL UR4, UR62, UR5, !UP0 ;  /* 0x000000053e047287 */ /* 0x000fe4000c000000 */
[----:B------:R-:W-:Y:S01]  /*61b0*/  USEL UR7, UR63, UR7, !UP1 ;  /* 0x000000073f077287 */ /* 0x000fe2000c800000 */
[----:B------:R-:W-:Y:S01]  /*61c0*/  UMOV UR5, UR9 ;  /* 0x0000000900057c82 */ /* 0x000fe20008000000 */
[----:B------:R-:W-:Y:S02]  /*61d0*/  UIMAD.WIDE.U32 UR8, UR4, UR40, URZ ;  /* 0x00000028040872a5 */ /* 0x000fe4000f8e00ff */
[----:B------:R-:W-:Y:S03]  /*61e0*/  USHF.R.U32.HI UR6, URZ, UR12, UR5 ;  /* 0x0000000cff067299 */ /* 0x000fe60008011605 */
[----:B------:R-:W-:Y:S01]  /*61f0*/  UMOV UR5, UR11 ;  /* 0x0000000b00057c82 */ /* 0x000fe20008000000 */
[----:B------:R-:W-:Y:S02]  /*6200*/  UIMAD.WIDE.U32 UR10, UR7, UR40, URZ ;  /* 0x00000028070a72a5 */ /* 0x000fe4000f8e00ff */
[----:B------:R-:W-:Y:S02]  /*6210*/  USHF.R.U32.HI UR12, URZ, UR57, UR5 ;  /* 0x00000039ff0c7299 */ /* 0x000fe40008011605 */
[----:B------:R-:W-:Y:S01]  /*6220*/  USEL UR6, UR37, UR6, !UP0 ;  /* 0x0000000625067287 */ /* 0x000fe2000c000000 */
[----:B------:R-:W-:Y:S02]  /*6230*/  UMOV UR5, UR9 ;  /* 0x0000000900057c82 */ /* 0x000fe40008000000 */
[----:B------:R-:W-:Y:S01]  /*6240*/  UMOV UR10, UR11 ;  /* 0x0000000b000a7c82 */ /* 0x000fe20008000000 */
[----:B------:R-:W-:Y:S02]  /*6250*/  @UP2 USHF.R.U32.HI UR4, URZ, UR41, UR5 ;  /* 0x00000029ff042299 */ /* 0x000fe40008011605 */
[----:B------:R-:W-:Y:S02]  /*6260*/  @UP2 USHF.R.U32.HI UR7, URZ, UR41, UR10 ;  /* 0x00000029ff072299 */ /* 0x000fe4000801160a */
[----:B------:R-:W-:Y:S02]  /*6270*/  UIMAD UR4, UR45, UR4, URZ ;  /* 0x000000042d0472a4 */ /* 0x000fe4000f8e02ff */
        /* <DEDUP_REMOVED lines=8> */
[----:B------:R-:W-:Y:S02]  /*6300*/  USEL UR11, UR6, UR4, !UP2 ;  /* 0x00000004060b7287 */ /* 0x000fe4000d000000 */
[----:B------:R-:W-:Y:S02]  /*6310*/  UIADD3 UR8, UPT, UPT, -UR5, URZ, URZ ;  /* 0x000000ff05087290 */ /* 0x000fe4000fffe1ff */
[----:B------:R-:W-:Y:S01]  /*6320*/  UIADD3 UR10, UPT, UPT, -UR11, URZ, URZ ;  /* 0x000000ff0b0a7290 */ /* 0x000fe2000fffe1ff */
[----:B------:R-:W-:Y:S01]  /*6330*/  @!UP0 UMOV UR4, UR9 ;  /* 0x0000000900048c82 */ /* 0x000fe20008000000 */
[----:B------:R-:W-:Y:S02]  /*6340*/  UIADD3 UR9, UPT, UPT, -UR6, URZ, URZ ;  /* 0x000000ff06097290 */ /* 0x000fe4000fffe1ff */
[----:B------:R-:W-:Y:S02]  /*6350*/  @!UP0 USHF.R.U32.HI UR4, URZ, UR41, UR4 ;  /* 0x00000029ff048299 */ /* 0x000fe40008011604 */
[----:B------:R-:W-:Y:S02]  /*6360*/  UIMAD UR10, UR45, UR10, UR6 ;  /* 0x0000000a2d0a72a4 */ /* 0x000fe4000f8e0206 */
[----:B------:R-:W-:Y:S04]  /*6370*/  @!UP0 USEL UR4, UR5, UR4, !UP2 ;  /* 0x0000000405048287 */ /* 0x000fe8000d000000 */
[----:B------:R-:W-:Y:S02]  /*6380*/  @!UP0 UIMAD UR10, UR7, UR10, UR4 ;  /* 0x0000000a070a82a4 */ /* 0x000fe4000f8e0204 */
[----:B------:R-:W-:Y:S02]  /*6390*/  @!UP0 UIADD3 UR11, UPT, UPT, UR11, -UR4, URZ ;  /* 0x800000040b0b8290 */ /* 0x000fe4000fffe0ff */
[----:B------:R-:W-:Y:S02]  /*63a0*/  UIMAD UR7, UR42, UR8, UR38 ;  /* 0x000000082a0772a4 */ /* 0x000fe4000f8e0226 */
[----:B------:R-:W-:Y:S02]  /*63b0*/  @!UP0 UIMAD UR6, UR11, UR45, UR5 ;  /* 0x0000002d0b0682a4 */ /* 0x000fe4000f8e0205 */
[----:B------:R-:W-:Y:S01]  /*63c0*/  UIMAD UR4, UR58, UR9, UR37 ;  /* 0x000000093a0472a4 */ /* 0x000fe2000f8e0225 */
[----:B------:R-:W-:Y:S02]  /*63d0*/  @!UP0 UMOV UR5, UR10 ;  /* 0x0000000a00058c82 */ /* 0x000fe40008000000 */
[----:B------:R-:W-:Y:S02]  /*63e0*/  UIMAD UR38, UR5, UR42, UR7 ;  /* 0x0000002a052672a4 */ /* 0x000fe4000f8e0207 */
[----:B------:R-:W-:Y:S11]  /*63f0*/  UIMAD UR37, UR6, UR58, UR4 ;  /* 0x0000003a062572a4 */ /* 0x000ff6000f8e0204 */
[----:B------:R-:W-:Y:S01]  /*6400*/  @!UPT UIADD3 URZ, UPT, UPT, URZ, URZ, URZ ;  /* 0x000000fffffff290 */ /* 0x000fe2000fffe0ff */
.L_x_97:
[----:B-1----:R-:W-:Y:S01]  /*6410*/  UISETP.NE.AND UP0, UPT, UR39, 0x1, UPT ;  /* 0x000000012700788c */ /* 0x002fe2000bf05270 */
[----:B------:R-:W-:Y:S01]  /*6420*/  LOP3.LUT P0, RZ, R72, 0x3f0, RZ, 0xc0, !PT ;  /* 0x000003f048ff7812 */ /* 0x000fe2000780c0ff */
[----:B------:R-:W-:Y:S01]  /*6430*/  USHF.L.U32 UR50, UR16, 0x6, URZ ;  /* 0x0000000610327899 */ /* 0x000fe200080006ff */
[----:B------:R-:W-:Y:S01]  /*6440*/  BSSY.RECONVERGENT B6, `(.L_x_98) ;  /* 0x0000034000067945 */ /* 0x000fe20003800200 */
[----:B------:R-:W-:Y:S01]  /*6450*/  USHF.L.U32 UR49, UR20, 0x8, URZ ;  /* 0x0000000814317899 */ /* 0x000fe200080006ff */
[----:B------:R-:W-:Y:S06]  /*6460*/  IADD3 R74, PT, PT, R74, 0x1, RZ ;  /* 0x000000014a4a7810 */ /* 0x000fec0007ffe0ff */
[----:B------:R-:W1:Y:S01]  /*6470*/  @!UP0 LDCU.128 UR12, c[0x0][0xb10] ;  /* 0x00016200ff0c87ac */ /* 0x000e620008000c00 */
[----:B------:R-:W2:Y:S01]  /*6480*/  @!UP0 LDCU UR5, c[0x0][0xb0c] ;  /* 0x00016180ff0587ac */ /* 0x000ea20008000800 */
[----:B------:R-:W4:Y:S01]  /*6490*/  @!UP0 LDCU UR10, c[0x0][0xb20] ;  /* 0x00016400ff0a87ac */ /* 0x000f220008000800 */
[----:B-1----:R-:W-:Y:S02]  /*64a0*/  UIMAD.WIDE.U32 UR8, UR38, UR12, URZ ;  /* 0x0000000c260872a5 */ /* 0x002fe4000f8e00ff */
[----:B------:R-:W-:Y:S02]  /*64b0*/  UIMAD.WIDE.U32 UR6, UR37, UR15, URZ ;  /* 0x0000000f250672a5 */ /* 0x000fe4000f8e00ff */
[----:B------:R-:W-:Y:S03]  /*64c0*/  @!UP0 UISETP.NE.AND UP1, UPT, UR14, 0x1, UPT ;  /* 0x000000010e00888c */ /* 0x000fe6000bf25270 */
[----:B------:R-:W-:Y:S01]  /*64d0*/  @!UP0 UMOV UR4, UR9 ;  /* 0x0000000900048c82 */ /* 0x000fe20008000000 */
[----:B--2---:R-:W-:Y:S02]  /*64e0*/  @!UP0 UISETP.NE.AND UP2, UPT, UR5, 0x1, UPT ;  /* 0x000000010500888c */ /* 0x004fe4000bf45270 */
[----:B------:R-:W-:Y:S01]  /*64f0*/  @!UP0 USHF.R.U32.HI UR4, URZ, UR13, UR4 ;  /* 0x0000000dff048299 */ /* 0x000fe20008011604 */
[----:B------:R-:W-:Y:S02]  /*6500*/  @!UP0 UMOV UR6, UR7 ;  /* 0x0000000700068c82 */ /* 0x000fe40008000000 */
[----:B----4-:R-:W-:Y:S02]  /*6510*/  @!UP0 USHF.R.U32.HI UR6, URZ, UR10, UR6 ;  /* 0x0000000aff068299 */ /* 0x010fe40008011606 */
[----:B------:R-:W-:Y:S02]  /*6520*/  @!UP0 USEL UR7, UR38, UR4, !UP2 ;  /* 0x0000000426078287 */ /* 0x000fe4000d000000 */
[----:B------:R-:W-:Y:S04]  /*6530*/  @!UP0 USEL UR6, UR37, UR6, !UP1 ;  /* 0x0000000625068287 */ /* 0x000fe8000c800000 */
[----:B------:R-:W-:Y:S02]  /*6540*/  @!UP0 UIADD3 UR4, UPT, UPT, -UR7, UR6, URZ ;  /* 0x0000000607048290 */ /* 0x000fe4000fffe1ff */
[----:B------:R-:W-:Y:S02]  /*6550*/  @!UP0 UIADD3 UR6, UPT, UPT, UR7, -UR6, URZ ;  /* 0x8000000607068290 */ /* 0x000fe4000fffe0ff */
[----:B------:R-:W-:Y:S02]  /*6560*/  @!UP0 UIMAD UR38, UR4, UR5, UR38 ;  /* 0x00000005042682a4 */ /* 0x000fe4000f8e0226 */
[----:B------:R-:W-:Y:S01]  /*6570*/  @!UP0 UIMAD UR37, UR6, UR14, UR37 ;  /* 0x0000000e062582a4 */ /* 0x000fe2000f8e0225 */
[----:B------:R-:W-:Y:S11]  /*6580*/  @!P0 BRA `(.L_x_99) ;  /* 0x00000000007c8947 */ /* 0x000ff60003800000 */
[----:B------:R-:W1:Y:S01]  /*6590*/  LDCU.64 UR8, c[0x4][0x80] ;  /* 0x01001000ff0877ac */ /* 0x000e620008000a00 */
[----:B------:R-:W-:Y:S01]  /*65a0*/  MOV R2, 0x0 ;  /* 0x0000000000027802 */ /* 0x000fe20000000f00 */
[----:B------:R-:W-:Y:S02]  /*65b0*/  HFMA2 R12, -RZ, RZ, 0, 5.9604644775390625e-08 ;  /* 0x00000001ff0c7431 */ /* 0x000fe400000001ff */
[----:B------:R-:W-:Y:S01]  /*65c0*/  IMAD.MOV.U32 R8, RZ, RZ, 0x70 ;  /* 0x00000070ff087424 */ /* 0x000fe200078e00ff */
[----:B------:R2:W4:Y:S01]  /*65d0*/  LDC.64 R14, c[0x4][R2] ;  /* 0x01000000020e7b82 */ /* 0x0005220000000a00 */
[----:B------:R-:W3:Y:S01]  /*65e0*/  LDCU.64 UR6, c[0x4][0x88] ;  /* 0x01001100ff0677ac */ /* 0x000ee20008000a00 */
[----:B------:R-:W-:Y:S01]  /*65f0*/  IMAD.MOV.U32 R13, RZ, RZ, RZ ;  /* 0x000000ffff0d7224 */ /* 0x000fe200078e00ff */
[----:B------:R-:W2:Y:S01]  /*6600*/  LDCU.64 UR4, c[0x4][0x8] ;  /* 0x01000100ff0477ac */ /* 0x000ea20008000a00 */
[----:B-1----:R-:W-:Y:S01]  /*6610*/  MOV R5, UR9 ;  /* 0x0000000900057c02 */ /* 0x002fe20008000f00 */
[----:B------:R-:W-:Y:S01]  /*6620*/  IMAD.U32 R4, RZ, RZ, UR8 ;  /* 0x00000008ff047e24 */ /* 0x000fe2000f8e00ff */
[----:B---3--:R-:W-:Y:S01]  /*6630*/  MOV R7, UR7 ;  /* 0x0000000700077c02 */ /* 0x008fe20008000f00 */
[----:B------:R-:W-:Y:S01]  /*6640*/  IMAD.U32 R6, RZ, RZ, UR6 ;  /* 0x00000006ff067e24 */ /* 0x000fe2000f8e00ff */
[----:B--2---:R-:W-:Y:S01]  /*6650*/  MOV R11, UR5 ;  /* 0x00000005000b7c02 */ /* 0x004fe20008000f00 */
[----:B------:R-:W-:Y:S02]  /*6660*/  IMAD.U32 R10, RZ, RZ, UR4 ;  /* 0x00000004ff0a7e24 */ /* 0x000fe4000f8e00ff */
[----:B------:R-:W-:Y:S07]  /*6670*/  LEPC R20, `(.L_x_100) ;  /* 0x000000001014794e */ /* 0x000fee0000000000 */
[----:B----45:R-:W-:Y:S05]  /*6680*/  CALL.ABS.NOINC R14 ;  /* 0x000000000e007343 */ /* 0x030fea0003c00000 */
.L_x_100:
[----:B------:R-:W1:Y:S01]  /*6690*/  LDCU.64 UR8, c[0x4][0x80] ;  /* 0x01001000ff0877ac */ /* 0x000e620008000a00 */
[----:B------:R-:W2:Y:S01]  /*66a0*/  LDC.64 R2, c[0x4][R2] ;  /* 0x0100000002027b82 */ /* 0x000ea20000000a00 */
[----:B------:R-:W-:Y:S02]  /*66b0*/  HFMA2 R12, -RZ, RZ, 0, 5.9604644775390625e-08 ;  /* 0x00000001ff0c7431 */ /* 0x000fe400000001ff */
[----:B------:R-:W-:Y:S02]  /*66c0*/  IMAD.MOV.U32 R8, RZ, RZ, 0x70 ;  /* 0x00000070ff087424 */ /* 0x000fe400078e00ff */
[----:B------:R-:W-:Y:S01]  /*66d0*/  IMAD.MOV.U32 R13, RZ, RZ, RZ ;  /* 0x000000ffff0d7224 */ /* 0x000fe200078e00ff */
[----:B------:R-:W3:Y:S01]  /*66e0*/  LDCU.64 UR6, c[0x4][0x88] ;  /* 0x01001100ff0677ac */ /* 0x000ee20008000a00 */
[----:B------:R-:W4:Y:S01]  /*66f0*/  LDCU.64 UR4, c[0x4][0x8] ;  /* 0x01000100ff0477ac */ /* 0x000f220008000a00 */
[----:B-1----:R-:W-:Y:S02]  /*6700*/  MOV R4, UR8 ;  /* 0x0000000800047c02 */ /* 0x002fe40008000f00 */
[----:B------:R-:W-:Y:S02]  /*6710*/  MOV R5, UR9 ;  /* 0x0000000900057c02 */ /* 0x000fe40008000f00 */
[----:B---3--:R-:W-:Y:S01]  /*6720*/  MOV R7, UR7 ;  /* 0x0000000700077c02 */ /* 0x008fe20008000f00 */
[----:B------:R-:W-:Y:S01]  /*6730*/  IMAD.U32 R6, RZ, RZ, UR6 ;  /* 0x00000006ff067e24 */ /* 0x000fe2000f8e00ff */
[----:B----4-:R-:W-:Y:S01]  /*6740*/  MOV R11, UR5 ;  /* 0x00000005000b7c02 */ /* 0x010fe20008000f00 */
[----:B------:R-:W-:Y:S02]  /*6750*/  IMAD.U32 R10, RZ, RZ, UR4 ;  /* 0x00000004ff0a7e24 */ /* 0x000fe4000f8e00ff */
[----:B------:R-:W-:Y:S07]  /*6760*/  LEPC R20, `(.L_x_99) ;  /* 0x000000001014794e */ /* 0x000fee0000000000 */
[----:B--2---:R-:W-:Y:S05]  /*6770*/  CALL.ABS.NOINC R2 ;  /* 0x0000000002007343 */ /* 0x004fea0003c00000 */
.L_x_99:
[----:B------:R-:W-:Y:S05]  /*6780*/  BSYNC.RECONVERGENT B6 ;  /* 0x0000000000067941 */ /* 0x000fea0003800200 */
.L_x_98:
[----:B------:R-:W-:Y:S02]  /*6790*/  ISETP.NE.U32.AND P0, PT, RZ, UR60, PT ;  /* 0x0000003cff007c0c */ /* 0x000fe4000bf05070 */
[C---:B------:R-:W-:Y:S02]  /*67a0*/  ISETP.NE.U32.AND P1, PT, R66.reuse, RZ, PT ;  /* 0x000000ff4200720c */ /* 0x040fe40003f25070 */
[----:B------:R-:W-:Y:S02]  /*67b0*/  ISETP.NE.U32.AND P4, PT, R66, RZ, PT ;  /* 0x000000ff4200720c */ /* 0x000fe40003f85070 */
[----:B------:R-:W-:Y:S02]  /*67c0*/  ISETP.NE.AND.EX P0, PT, RZ, UR61, PT, P0 ;  /* 0x0000003dff007c0c */ /* 0x000fe4000bf05300 */
[C---:B------:R-:W-:Y:S02]  /*67d0*/  ISETP.NE.AND.EX P1, PT, R67.reuse, RZ, PT, P1 ;  /* 0x000000ff4300720c */ /* 0x040fe40003f25310 */
[----:B------:R-:W-:Y:S02]  /*67e0*/  ISETP.NE.AND.EX P4, PT, R67, RZ, P0, P4 ;  /* 0x000000ff4300720c */ /* 0x000fe40000785340 */
[----:B---3--:R-:W-:Y:S02]  /*67f0*/  ISETP.NE.U32.AND P5, PT, R62, RZ, PT ;  /* 0x000000ff3e00720c */ /* 0x008fe40003fa5070 */
[----:B------:R-:W-:Y:S02]  /*6800*/  ISETP.NE.U32.AND P3, PT, RZ, UR60, PT ;  /* 0x0000003cff007c0c */ /* 0x000fe4000bf65070 */
[----:B------:R-:W-:Y:S02]  /*6810*/  PLOP3.LUT P2, PT, PT, PT, PT, 0x8, 0x80 ;  /* 0x000000000080781c */ /* 0x000fe40003f4e170 */
[----:B------:R-:W-:Y:S02]  /*6820*/  ISETP.NE.AND.EX P5, PT, R63, RZ, PT, P5 ;  /* 0x000000ff3f00720c */ /* 0x000fe40003fa5350 */
[----:B------:R-:W-:Y:S03]  /*6830*/  ISETP.NE.AND.EX P3, PT, RZ, UR61, PT, P3 ;  /* 0x0000003dff007c0c */ /* 0x000fe6000bf65330 */
[----:B------:R-:W-:Y:S01]  /*6840*/  @!P4 PLOP3.LUT P2, PT, P1, PT, PT, 0x80, 0x8 ;  /* 0x000000000008c81c */ /* 0x000fe20000f4f070 */
[----:B------:R-:W-:Y:S01]  /*6850*/  @!UPT UIADD3 URZ, UPT, UPT, URZ, URZ, URZ ;  /* 0x000000fffffff290 */ /* 0x000fe2000fffe0ff */
[----:B------:R-:W-:Y:S11]  /*6860*/  @!P1 BRA `(.L_x_101) ;  /* 0x0000000000309947 */ /* 0x000ff60003800000 */
[----:B------:R-:W-:Y:S01]  /*6870*/  ISETP.NE.U32.AND P0, PT, R64, RZ, PT ;  /* 0x000000ff4000720c */ /* 0x000fe20003f05070 */
[----:B------:R-:W1:Y:S01]  /*6880*/  LDCU.64 UR4, c[0x0][0x358] ;  /* 0x00006b00ff0477ac */ /* 0x000e620008000a00 */
[----:B------:R-:W-:Y:S02]  /*6890*/  IMAD.MOV.U32 R68, RZ, RZ, 0x1 ;  /* 0x00000001ff447424 */ /* 0x000fe400078e00ff */
[----:B------:R-:W-:Y:S11]  /*68a0*/  ISETP.NE.AND.EX P0, PT, R65, RZ, PT, P0 ;  /* 0x000000ff4100720c */ /* 0x000ff60003f05300 */
[----:B------:R-:W-:Y:S02]  /*68b0*/  @!UPT UIADD3 URZ, UPT, UPT, URZ, URZ, URZ ;  /* 0x000000fffffff290 */ /* 0x000fe4000fffe0ff */
[----:B------:R-:W2:Y:S01]  /*68c0*/  @P0 LDC.64 R2, c[0x0][0x888] ;  /* 0x00022200ff020b82 */ /* 0x000ea20000000a00 */
[----:B------:R-:W-:Y:S04]  /*68d0*/  @P0 IMAD R0, R66, UR36, RZ ;  /* 0x0000002442000c24 */ /* 0x000fe8000f8e02ff */
[----:B--2---:R-:W-:Y:S04]  /*68e0*/  @P0 IMAD.WIDE R2, R0, 0x4, R2 ;  /* 0x0000000400020825 */ /* 0x004fe800078e0202 */
[----:B------:R-:W-:Y:S01]  /*68f0*/  HFMA2 R0, -RZ, RZ, 0, 5.9604644775390625e-08 ;  /* 0x00000001ff007431 */ /* 0x000fe200000001ff */
[----:B-1---5:R1:W5:Y:S04]  /*6900*/  @P0 LDG.E R26, desc[UR4][R2.64] ;  /* 0x00000004021a0981 */ /* 0x022368000c1e1900 */
[----:B------:R-:W-:Y:S01]  /*6910*/  @!P0 PRMT R68, R0, 0x7610, R68 ;  /* 0x0000761000448816 */ /* 0x000fe20000000044 */
[----:B-1----:R-:W2:Y:S06]  /*6920*/  @!P0 LDC R26, c[0x0][0x880] ;  /* 0x00022000ff1a8b82 */ /* 0x002eac0000000800 */
.L_x_101:
[----:B------:R-:W-:Y:S05]  /*6930*/  @!P5 BRA `(.L_x_102) ;  /* 0x000000000024d947 */ /* 0x000fea0003800000 */
[----:B------:R-:W-:Y:S01]  /*6940*/  ISETP.NE.U32.AND P0, PT, R60, RZ, PT ;  /* 0x000000ff3c00720c */ /* 0x000fe20003f05070 */
[----:B------:R-:W1:Y:S03]  /*6950*/  LDCU.64 UR4, c[0x0][0x358] ;  /* 0x00006b00ff0477ac */ /* 0x000e660008000a00 */
[----:B------:R-:W-:Y:S11]  /*6960*/  ISETP.NE.AND.EX P0, PT, R61, RZ, PT, P0 ;  /* 0x000000ff3d00720c */ /* 0x000ff60003f05300 */
[----:B------:R-:W-:Y:S02]  /*6970*/  @!UPT UIADD3 URZ, UPT, UPT, URZ, URZ, URZ ;  /* 0x000000fffffff290 */ /* 0x000fe4000fffe0ff */
[----:B------:R-:W3:Y:S01]  /*6980*/  @P0 LDC.64 R2, c[0x0][0x8a8] ;  /* 0x00022a00ff020b82 */ /* 0x000ee20000000a00 */
[----:B------:R-:W-:Y:S04]  /*6990*/  @P0 IMAD R0, R62, UR36, RZ ;  /* 0x000000243e000c24 */ /* 0x000fe8000f8e02ff */
[----:B---3--:R-:W-:Y:S05]  /*69a0*/  @P0 IMAD.WIDE R2, R0, 0x4, R2 ;  /* 0x0000000400020825 */ /* 0x008fea00078e0202 */
[----:B-1---5:R1:W5:Y:S02]  /*69b0*/  @P0 LDG.E R24, desc[UR4][R2.64] ;  /* 0x0000000402180981 */ /* 0x022364000c1e1900 */
[----:B-1----:R-:W3:Y:S02]  /*69c0*/  @!P0 LDC R24, c[0x0][0x8a0] ;  /* 0x00022800ff188b82 */ /* 0x002ee40000000800 */
.L_x_102:
[----:B--2--5:R-:W-:Y:S01]  /*69d0*/  FSETP.NEU.AND P0, PT, R26, RZ, PT ;  /* 0x000000ff1a00720b */ /* 0x024fe20003f0d000 */
[----:B------:R-:W-:Y:S01]  /*69e0*/  IMAD.SHL.U32 R90, R27, 0x4, RZ ;  /* 0x000000041b5a7824 */ /* 0x000fe200078e00ff */
[----:B------:R-:W-:Y:S01]  /*69f0*/  SEL R4, RZ, 0xffffffff, P3 ;  /* 0xffffffffff047807 */ /* 0x000fe20001800000 */
[----:B------:R-:W-:Y:S01]  /*6a00*/  BSSY B1, `(.L_x_103) ;  /* 0x0000042000017945 */ /* 0x000fe20003800000 */
[----:B------:R-:W-:Y:S01]  /*6a10*/  @!P4 LOP3.LUT P3, RZ, R68, 0xff, RZ, 0xc0, !PT ;  /* 0x000000ff44ffc812 */ /* 0x000fe2000786c0ff */
[----:B------:R-:W-:Y:S01]  /*6a20*/  VIADD R85, R90, UR43 ;  /* 0x0000002b5a557c36 */ /* 0x000fe20008000000 */
[----:B------:R-:W-:Y:S01]  /*6a30*/  @!P4 SEL R3, RZ, 0xffffffff, P0 ;  /* 0xffffffffff03c807 */ /* 0x000fe20000000000 */
[----:B------:R-:W-:Y:S01]  /*6a40*/  IMAD.MOV.U32 R91, RZ, RZ, 0x1 ;  /* 0x00000001ff5b7424 */ /* 0x000fe200078e00ff */
[----:B------:R-:W-:Y:S01]  /*6a50*/  LEA R87, R22, UR43, 0x3 ;  /* 0x0000002b16577c11 */ /* 0x000fe2000f8e18ff */
[----:B------:R-:W-:Y:S01]  /*6a60*/  IMAD.MOV.U32 R89, RZ, RZ, RZ ;  /* 0x000000ffff597224 */ /* 0x000fe200078e00ff */
[----:B------:R-:W-:Y:S02]  /*6a70*/  @P2 SEL R3, R4, R3, !P3 ;  /* 0x0000000304032207 */ /* 0x000fe40005800000 */
[----:B------:R-:W-:Y:S02]  /*6a80*/  CS2R R58, SRZ ;  /* 0x00000000003a7805 */ /* 0x000fe4000001ff00 */
[----:B------:R-:W-:Y:S02]  /*6a90*/  SHF.L.U32 R2, R76, 0x1f, RZ ;  /* 0x0000001f4c027819 */ /* 0x000fe400000006ff */
[----:B------:R-:W-:Y:S02]  /*6aa0*/  CS2R R56, SRZ ;  /* 0x0000000000387805 */ /* 0x000fe4000001ff00 */
[----:B------:R-:W-:Y:S02]  /*6ab0*/  @!P4 LOP3.LUT R3, R3, 0x1, RZ, 0xc0, !PT ;  /* 0x000000010303c812 */ /* 0x000fe400078ec0ff */
[----:B------:R-:W-:Y:S02]  /*6ac0*/  CS2R R54, SRZ ;  /* 0x0000000000367805 */ /* 0x000fe4000001ff00 */
[----:B------:R-:W-:Y:S02]  /*6ad0*/  LEA.HI R25, R22, R22, RZ, 0x1 ;  /* 0x0000001616197211 */ /* 0x000fe400078f08ff */
[----:B------:R-:W-:Y:S02]  /*6ae0*/  CS2R R52, SRZ ;  /* 0x0000000000347805 */ /* 0x000fe4000001ff00 */
[----:B------:R-:W-:Y:S02]  /*6af0*/  ISETP.NE.U32.OR P6, PT, R3, 0x1, P4 ;  /* 0x000000010300780c */ /* 0x000fe400027c5470 */
[----:B------:R-:W-:Y:S02]  /*6b00*/  CS2R R50, SRZ ;  /* 0x0000000000327805 */ /* 0x000fe4000001ff00 */
[----:B------:R-:W-:Y:S01]  /*6b10*/  LOP3.LUT P4, R73, R68, 0xff, RZ, 0xc0, !PT ;  /* 0x000000ff44497812 */ /* 0x000fe2000788c0ff */
[C---:B------:R-:W-:Y:S01]  /*6b20*/  IMAD.SHL.U32 R0, R25.reuse, 0x80, RZ ;  /* 0x0000008019007824 */ /* 0x040fe200078e00ff */
[----:B------:R-:W-:Y:S02]  /*6b30*/  SEL R3, RZ, 0xffffffff, P0 ;  /* 0xffffffffff037807 */ /* 0x000fe40000000000 */
[----:B------:R-:W-:Y:S02]  /*6b40*/  CS2R R48, SRZ ;  /* 0x0000000000307805 */ /* 0x000fe4000001ff00 */
[----:B------:R-:W-:Y:S02]  /*6b50*/  LOP3.LUT R25, R25, 0xffe, RZ, 0xc0, !PT ;  /* 0x00000ffe19197812 */ /* 0x000fe400078ec0ff */
[----:B------:R-:W-:Y:S02]  /*6b60*/  CS2R R46, SRZ ;  /* 0x00000000002e7805 */ /* 0x000fe4000001ff00 */
[----:B------:R-:W-:Y:S02]  /*6b70*/  @P1 SEL R3, R4, R3, !P4 ;  /* 0x0000000304031207 */ /* 0x000fe40006000000 */
[----:B------:R-:W-:Y:S02]  /*6b80*/  CS2R R44, SRZ ;  /* 0x00000000002c7805 */ /* 0x000fe4000001ff00 */
[----:B------:R-:W-:Y:S01]  /*6b90*/  LOP3.LUT R0, R0, 0xffffff00, RZ, 0xc0, !PT ;  /* 0xffffff0000007812 */ /* 0x000fe200078ec0ff */
[----:B------:R-:W-:Y:S01]  /*6ba0*/  IMAD.IADD R25, R22, 0x1, -R25 ;  /* 0x0000000116197824 */ /* 0x000fe200078e0a19 */
[----:B------:R-:W-:Y:S01]  /*6bb0*/  LOP3.LUT R3, R3, 0x1, RZ, 0xc0, !PT ;  /* 0x0000000103037812 */ /* 0x000fe200078ec0ff */
[----:B------:R-:W-:Y:S01]  /*6bc0*/  VIADD R29, R85, 0x400 ;  /* 0x00000400551d7836 */ /* 0x000fe20000000000 */
[----:B------:R-:W-:Y:S01]  /*6bd0*/  @P6 SHF.L.U32 R5, RZ, 0x1f, RZ ;  /* 0x0000001fff056819 */ /* 0x000fe200000006ff */
[----:B------:R-:W-:Y:S01]  /*6be0*/  IMAD.IADD R0, R23, 0x1, R0 ;  /* 0x0000000117007824 */ /* 0x000fe200078e0200 */
[----:B------:R-:W-:Y:S01]  /*6bf0*/  ISETP.NE.U32.AND P5, PT, R3, 0x1, PT ;  /* 0x000000010300780c */ /* 0x000fe20003fa5070 */
[----:B------:R-:W-:Y:S01]  /*6c00*/  IMAD.IADD R83, R77, 0x1, R85 ;  /* 0x000000014d537824 */ /* 0x000fe200078e0255 */
[----:B------:R-:W1:Y:S01]  /*6c10*/  @P6 SYNCS.PHASECHK.TRANS64.TRYWAIT P3, [UR43+0x20], R5 ;  /* 0x00002005ff0065a7 */ /* 0x000e62000806112b */
[----:B------:R-:W-:Y:S01]  /*6c20*/  P2R R82, PR, RZ, 0x40 ;  /* 0x00000040ff527803 */ /* 0x000fe20000000000 */
[----:B------:R-:W-:Y:S01]  /*6c30*/  IMAD R25, R25, 0x100000, R0 ;  /* 0x0010000019197824 */ /* 0x000fe200078e0200 */
[----:B------:R-:W-:Y:S01]  /*6c40*/  P2R R92, PR, RZ, 0x20 ;  /* 0x00000020ff5c7803 */ /* 0x000fe20000000000 */
[----:B------:R2:W4:Y:S01]  /*6c50*/  SYNCS.PHASECHK.TRANS64.TRYWAIT P2, [R87+URZ+0x90], R2 ;  /* 0x00009002570075a7 */ /* 0x00052200080411ff */
[----:B-1----:R-:W-:Y:S01]  /*6c60*/  @P6 SEL R91, RZ, 0x1, !P3 ;  /* 0x00000001ff5b6807 */ /* 0x002fe20005800000 */
[----:B--2---:R-:W-:Y:S06]  /*6c70*/  @!P6 BRA `(.L_x_104) ;  /* 0x000000000068e947 */ /* 0x004fec0003800000 */
[C---:B------:R-:W-:Y:S01]  /*6c80*/  @P5 IMAD R0, R78.reuse, 0x4, R29 ;  /* 0x000000044e005824 */ /* 0x040fe200078e021d */
[----:B------:R-:W-:Y:S01]  /*6c90*/  ISETP.NE.AND P0, PT, R91, RZ, PT ;  /* 0x000000ff5b00720c */ /* 0x000fe20003f05270 */
[----:B------:R-:W-:Y:S01]  /*6ca0*/  @P5 IMAD R4, R78, 0x4, R85 ;  /* 0x000000044e045824 */ /* 0x000fe200078e0255 */
[----:B------:R-:W-:Y:S01]  /*6cb0*/  BSSY B0, `(.L_x_105) ;  /* 0x000000e000007945 */ /* 0x000fe20003800000 */
[----:B------:R-:W-:Y:S01]  /*6cc0*/  IMAD.MOV.U32 R58, RZ, RZ, RZ ;  /* 0x000000ffff3a7224 */ /* 0x000fe200078e00ff */
[----:B------:R-:W-:Y:S01]  /*6cd0*/  CS2R R54, SRZ ;  /* 0x0000000000367805 */ /* 0x000fe2000001ff00 */
[----:B------:R-:W-:Y:S01]  /*6ce0*/  @P5 IMAD.IADD R5, R77, 0x1, R0 ;  /* 0x000000014d055824 */ /* 0x000fe200078e0200 */
[----:B------:R-:W-:Y:S02]  /*6cf0*/  CS2R R52, SRZ ;  /* 0x0000000000347805 */ /* 0x000fe4000001ff00 */
[----:B------:R-:W-:Y:S02]  /*6d00*/  CS2R R56, SRZ ;  /* 0x0000000000387805 */ /* 0x000fe4000001ff00 */
[----:B------:R-:W-:Y:S02]  /*6d10*/  CS2R R46, SRZ ;  /* 0x00000000002e7805 */ /* 0x000fe4000001ff00 */
[----:B------:R-:W-:Y:S02]  /*6d20*/  CS2R R44, SRZ ;  /* 0x00000000002c7805 */ /* 0x000fe4000001ff00 */
[----:B------:R-:W-:Y:S02]  /*6d30*/  CS2R R50, SRZ ;  /* 0x0000000000327805 */ /* 0x000fe4000001ff00 */
[----:B------:R-:W-:Y:S01]  /*6d40*/  CS2R R48, SRZ ;  /* 0x0000000000307805 */ /* 0x000fe2000001ff00 */
[----:B------:R-:W-:Y:S06]  /*6d50*/  @P0 BRA `(.L_x_106) ;  /* 0x00000000000c0947 */ /* 0x000fec0003800000 */
[----:B------:R-:W-:Y:S04]  /*6d60*/  SHF.L.U32 R3, RZ, 0x1f, RZ ;  /* 0x0000001fff037819 */ /* 0x000fe800000006ff */
[----:B------:R-:W1:Y:S02]  /*6d70*/  SYNCS.PHASECHK.TRANS64.TRYWAIT P0, [UR43+0x20], R3 ;  /* 0x00002003ff0075a7 */ /* 0x000e64000800112b */
[----:B-1----:R-:W-:Y:S05]  /*6d80*/  @!P0 BRA `(.L_x_107) ;  /* 0x0000004800888947 */ /* 0x002fea0003800000 */
.L_x_106:
[----:B------:R-:W-:Y:S05]  /*6d90*/  BSYNC B0 ;  /* 0x0000000000007941 */ /* 0x000fea0003800000 */
.L_x_105:
[----:B------:R-:W-:Y:S01]  /*6da0*/  ISETP.NE.AND P0, PT, R92, RZ, PT ;  /* 0x000000ff5c00720c */ /* 0x000fe20003f05270 */
[----:B------:R-:W-:Y:S11]  /*6db0*/  HFMA2 R89, -RZ, RZ, 0, 5.9604644775390625e-08 ;  /* 0x00000001ff597431 */ /* 0x000ff600000001ff */
[----:B------:R-:W-:Y:S01]  /*6dc0*/  @!UPT UIADD3 URZ, UPT, UPT, URZ, URZ, URZ ;  /* 0x000000fffffff290 */ /* 0x000fe2000fffe0ff */
[----:B------:R-:W-:Y:S05]  /*6dd0*/  @P0 WARPSYNC.ALL ;  /* 0x0000000000000948 */ /* 0x000fea0003800000 */
[----:B------:R2:W1:Y:S04]  /*6de0*/  @P0 LDSM.16.M88.4 R52, [R4+0x400] ;  /* 0x000400000434083b */ /* 0x0004680000000200 */
[----:B------:R2:W1:Y:S04]  /*6df0*/  @P0 LDSM.16.M88.4 R56, [R5] ;  /* 0x000000000538083b */ /* 0x0004680000000200 */
[----:B------:R2:W1:Y:S04]  /*6e00*/  @P0 LDSM.16.M88.4 R44, [R90+UR43+0x400] ;  /* 0x0004002b5a2c083b */ /* 0x0004680008000200 */
[----:B------:R2:W1:Y:S02]  /*6e10*/  @P0 LDSM.16.M88.4 R48, [R83+0x400] ;  /* 0x000400005330083b */ /* 0x0004640000000200 */
.L_x_104:
[----:B------:R-:W-:Y:S05]  /*6e20*/  BSYNC B1 ;  /* 0x0000000000017941 */ /* 0x000fea0003800000 */
.L_x_103:
[----:B-1----:R-:W-:Y:S04]  /*6e30*/  SHF.R.U32.HI R0, RZ, 0x15, R25 ;  /* 0x00000015ff007819 */ /* 0x002fe80000011619 */
[----:B------:R-:W-:Y:S01]  /*6e40*/  LOP3.LUT P0, RZ, R0, 0x3, R69, 0x48, !PT ;  /* 0x0000000300ff7812 */ /* 0x000fe20007804845 */
[----:B------:R-:W-:Y:S01]  /*6e50*/  @!UPT UIADD3 URZ, UPT, UPT, URZ, URZ, URZ ;  /* 0x000000fffffff290 */ /* 0x000fe2000fffe0ff */
[----:B----4-:R-:W-:Y:S11]  /*6e60*/  @P2 BRA `(.L_x_108) ;  /* 0x0000000000082947 */ /* 0x010ff60003800000 */
[----:B------:R-:W1:Y:S02]  /*6e70*/  SYNCS.PHASECHK.TRANS64.TRYWAIT P1, [R87+URZ+0x90], R2 ;  /* 0x00009002570075a7 */ /* 0x000e6400080211ff */
[----:B-1----:R-:W-:Y:S05]  /*6e80*/  @!P1 BRA `(.L_x_109) ;  /* 0x0000004800609947 */ /* 0x002fea0003800000 */
.L_x_108:
[----:B------:R-:W-:Y:S05]  /*6e90*/  @!P0 BRA `(.L_x_110) ;  /* 0x0000000000408947 */ /* 0x000fea0003800000 */
[----:B------:R-:W2:Y:S01]  /*6ea0*/  LDCU.64 UR8, c[0x4][0x70] ;  /* 0x01000e00ff0877ac */ /* 0x000ea20008000a00 */
[----:B------:R-:W-:Y:S01]  /*6eb0*/  MOV R3, 0x0 ;  /* 0x0000000000037802 */ /* 0x000fe20000000f00 */
[----:B------:R-:W-:Y:S02]  /*6ec0*/  HFMA2 R12, -RZ, RZ, 0, 5.9604644775390625e-08 ;  /* 0x00000001ff0c7431 */ /* 0x000fe400000001ff */
[----:B------:R-:W-:Y:S02]  /*6ed0*/  IMAD.MOV.U32 R8, RZ, RZ, 0x192 ;  /* 0x00000192ff087424 */ /* 0x000fe400078e00ff */
[----:B------:R-:W-:Y:S01]  /*6ee0*/  IMAD.MOV.U32 R13, RZ, RZ, RZ ;  /* 0x000000ffff0d7224 */ /* 0x000fe200078e00ff */
[----:B------:R-:W4:Y:S01]  /*6ef0*/  LDCU.64 UR6, c[0x4][0x78] ;  /* 0x01000f00ff0677ac */ /* 0x000f220008000a00 */
[----:B-1----:R-:W1:Y:S01]  /*6f00*/  LDC.64 R2, c[0x4][R3] ;  /* 0x0100000003027b82 */ /* 0x002e620000000a00 */
[----:B------:R-:W5:Y:S01]  /*6f10*/  LDCU.64 UR4, c[0x4][0x10] ;  /* 0x01000200ff0477ac */ /* 0x000f620008000a00 */
[----:B--2---:R-:W-:Y:S01]  /*6f20*/  MOV R5, UR9 ;  /* 0x0000000900057c02 */ /* 0x004fe20008000f00 */
[----:B------:R-:W-:Y:S01]  /*6f30*/  IMAD.U32 R4, RZ, RZ, UR8 ;  /* 0x00000008ff047e24 */ /* 0x000fe2000f8e00ff */
[----:B----4-:R-:W-:Y:S01]  /*6f40*/  MOV R7, UR7 ;  /* 0x0000000700077c02 */ /* 0x010fe20008000f00 */
[----:B------:R-:W-:Y:S01]  /*6f50*/  IMAD.U32 R6, RZ, RZ, UR6 ;  /* 0x00000006ff067e24 */ /* 0x000fe2000f8e00ff */
[----:B-----5:R-:W-:Y:S01]  /*6f60*/  MOV R11, UR5 ;  /* 0x00000005000b7c02 */ /* 0x020fe20008000f00 */
[----:B------:R-:W-:Y:S02]  /*6f70*/  IMAD.U32 R10, RZ, RZ, UR4 ;  /* 0x00000004ff0a7e24 */ /* 0x000fe4000f8e00ff */
[----:B------:R-:W-:Y:S07]  /*6f80*/  LEPC R20, `(.L_x_110) ;  /* 0x000000001014794e */ /* 0x000fee0000000000 */
[----:B-1-3--:R-:W-:Y:S05]  /*6f90*/  CALL.ABS.NOINC R2 ;  /* 0x0000000002007343 */ /* 0x00afea0003c00000 */
.L_x_110:
[----:B------:R-:W-:Y:S05]  /*6fa0*/  WARPSYNC.ALL ;  /* 0x0000000000007948 */ /* 0x000fea0003800000 */
[----:B------:R-:W-:Y:S01]  /*6fb0*/  R2UR UR4, R25 ;  /* 0x00000000190472ca */ /* 0x000fe200000e0000 */
[----:B------:R-:W-:Y:S01]  /*6fc0*/  BSSY.RECONVERGENT B0, `(.L_x_111) ;  /* 0x000003c000007945 */ /* 0x000fe20003800200 */
[----:B------:R-:W-:Y:S02]  /*6fd0*/  SHF.L.U32 R88, R78, 0x2, RZ ;  /* 0x000000024e587819 */ /* 0x000fe400000006ff */
[----:B------:R-:W-:Y:S02]  /*6fe0*/  ISETP.NE.AND P0, PT, R79, RZ, PT ;  /* 0x000000ff4f00720c */ /* 0x000fe40003f05270 */
[----:B------:R-:W-:Y:S04]  /*6ff0*/  IADD3 R84, PT, PT, R29, R88, RZ ;  /* 0x000000581d547210 */ /* 0x000fe80007ffe0ff */
[----:B------:R-:W-:Y:S03]  /*7000*/  IADD3 R86, PT, PT, R77, R84, RZ ;  /* 0x000000544d567210 */ /* 0x000fe60007ffe0ff */
[----:B--2---:R-:W3:Y:S02]  /*7010*/  LDTM.16dp128bit.x8 R4, tmem[UR4] ;  /* 0x00000004000479ee */ /* 0x004ee40008180000 */
[C---:B---3--:R-:W-:Y:S01]  /*7020*/  FMUL R3, R24.reuse, R4 ;  /* 0x0000000418037220 */ /* 0x048fe20000400000 */
[C---:B------:R-:W-:Y:S01]  /*7030*/  FMUL R0, R24.reuse, R5 ;  /* 0x0000000518007220 */ /* 0x040fe20000400000 */
[C---:B------:R-:W-:Y:S01]  /*7040*/  FMUL R5, R24.reuse, R6 ;  /* 0x0000000618057220 */ /* 0x040fe20000400000 */
[----:B-1----:R-:W-:Y:S01]  /*7050*/  FMUL R2, R24, R7 ;  /* 0x0000000718027220 */ /* 0x002fe20000400000 */
[----:B------:R-:W-:Y:S01]  /*7060*/  FFMA R28, R26, R44, R3 ;  /* 0x0000002c1a1c7223 */ /* 0x000fe20000000003 */
[----:B------:R-:W-:Y:S01]  /*7070*/  FMUL R7, R24, R8 ;  /* 0x0000000818077220 */ /* 0x000fe20000400000 */
        /* <DEDUP_REMOVED lines=9> */
[----:B------:R1:W-:Y:S01]  /*7110*/  STSM.16.M88.4 [R85+0x400], R28 ;  /* 0x0004001c55007844 */ /* 0x0003e20000000200 */
        /* <DEDUP_REMOVED lines=14> */
[C---:B------:R-:W-:Y:S01]  /*7200*/  FFMA R40, R26.reuse, R56, R15 ;  /* 0x000000381a287223 */ /* 0x040fe2000000000f */
[C---:B------:R-:W-:Y:S01]  /*7210*/  FFMA R41, R26.reuse, R57, R12 ;  /* 0x000000391a297223 */ /* 0x040fe2000000000c */
[C---:B------:R-:W-:Y:S01]  /*7220*/  FFMA R42, R26.reuse, R58, R17 ;  /* 0x0000003a1a2a7223 */ /* 0x040fe20000000011 */
[----:B------:R1:W-:Y:S01]  /*7230*/  STSM.16.M88.4 [R84], R36 ;  /* 0x0000002454007844 */ /* 0x0003e20000000200 */
[----:B------:R-:W-:Y:S05]  /*7240*/  FFMA R43, R26, R59, R14 ;  /* 0x0000003b1a2b7223 */ /* 0x000fea000000000e */
[----:B------:R1:W-:Y:S01]  /*7250*/  STSM.16.M88.4 [R86], R40 ;  /* 0x0000002856007844 */ /* 0x0003e20000000200 */
[----:B------:R-:W-:Y:S01]  /*7260*/  @!PT LDS RZ, [RZ] ;  /* 0x00000000fffff984 */ /* 0x000fe20000000800 */
[----:B------:R-:W-:Y:S01]  /*7270*/  @!PT LDS RZ, [RZ] ;  /* 0x00000000fffff984 */ /* 0x000fe20000000800 */
[----:B------:R-:W-:Y:S01]  /*7280*/  @!PT LDS RZ, [RZ] ;  /* 0x00000000fffff984 */ /* 0x000fe20000000800 */
[----:B------:R-:W-:Y:S01]  /*7290*/  @!PT LDS RZ, [RZ] ;  /* 0x00000000fffff984 */ /* 0x000fe20000000800 */
[----:B------:R2:W-:Y:S06]  /*72a0*/  MEMBAR.ALL.CTA ;  /* 0x0000000000007992 */ /* 0x0005ec0000008000 */
[----:B--2---:R-:W2:Y:S02]  /*72b0*/  FENCE.VIEW.ASYNC.S ;  /* 0x00000000000073c6 */ /* 0x004ea40000000000 */
[----:B--2---:R-:W-:Y:S06]  /*72c0*/  BAR.SYNC.DEFER_BLOCKING 0x1, 0x80 ;  /* 0x0042000000007b1d */ /* 0x004fec0000010000 */
[----:B------:R-:W-:Y:S05]  /*72d0*/  @P0 BRA `(.L_x_112) ;  /* 0x0000000000280947 */ /* 0x000fea0003800000 */
[----:B------:R-:W-:Y:S01]  /*72e0*/  UIADD3 UR4, UPT, UPT, UR43, 0x400, URZ ;  /* 0x000004002b047890 */ /* 0x000fe2000fffe0ff */
[----:B------:R-:W-:Y:S05]  /*72f0*/  UMOV UR51, UR36 ;  /* 0x0000002400337c82 */ /* 0x000fea0008000000 */
[----:B------:R-:W-:Y:S01]  /*7300*/  MOV R72, UR4 ;  /* 0x0000000400487c02 */ /* 0x000fe20008000f00 */
[----:B------:R-:W-:Y:S03]  /*7310*/  UIADD3 UR4, UP0, UPT, UR54, 0x680, URZ ;  /* 0x0000068036047890 */ /* 0x000fe6000ff1e0ff */
[----:B------:R-:W-:Y:S01]  /*7320*/  R2UR UR48, R72 ;  /* 0x00000000483072ca */ /* 0x000fe200000e0000 */
[----:B------:R-:W-:Y:S11]  /*7330*/  UIADD3.X UR5, UPT, UPT, URZ, UR55, URZ, UP0, !UPT ;  /* 0x00000037ff057290 */ /* 0x000ff600087fe4ff */
[----:B------:R-:W-:Y:S01]  /*7340*/  @!UPT UIADD3 URZ, UPT, UPT, URZ, URZ, URZ ;  /* 0x000000fffffff290 */ /* 0x000fe2000fffe0ff */
[----:B------:R2:W-:Y:S01]  /*7350*/  UTMASTG.3D [UR48], [UR4] ;  /* 0x00000030040073b5 */ /* 0x0005e20008010000 */
[----:B------:R0:W-:Y:S01]  /*7360*/  UTMACMDFLUSH ;  /* 0x00000000000079b7 */ /* 0x0001e20000000000 */
[----:B--2---:R-:W-:Y:S04]  /*7370*/  DEPBAR.LE SB0, 0x1 ;  /* 0x000080400000791a */ /* 0x004fe80000000000 */
.L_x_112:
[----:B------:R-:W-:Y:S05]  /*7380*/  BSYNC.RECONVERGENT B0 ;  /* 0x0000000000007941 */ /* 0x000fea0003800200 */
.L_x_111:
[----:B------:R-:W-:Y:S01]  /*7390*/  BAR.SYNC.DEFER_BLOCKING 0x1, 0x80 ;  /* 0x0042000000007b1d */ /* 0x000fe20000010000 */
[----:B------:R-:W-:Y:S01]  /*73a0*/  ISETP.NE.AND P1, PT, R82, RZ, PT ;  /* 0x000000ff5200720c */ /* 0x000fe20003f25270 */
[----:B------:R-:W-:Y:S01]  /*73b0*/  UISETP.NE.AND UP0, UPT, UR53, URZ, UPT ;  /* 0x000000ff3500728c */ /* 0x000fe2000bf05270 */
[----:B------:R-:W-:Y:S11]  /*73c0*/  LEA R3, R89, UR43, 0x3 ;  /* 0x0000002b59037c11 */ /* 0x000ff6000f8e18ff */
[----:B------:R-:W-:Y:S01]  /*73d0*/  @P1 SHF.L.U32 R2, RZ, 0x1f, RZ ;  /* 0x0000001fff021819 */ /* 0x000fe200000006ff */
[----:B------:R-:W-:Y:S06]  /*73e0*/  BRA.U !UP0, `(.L_x_113) ;  /* 0x0000000108247547 */ /* 0x000fec000b800000 */
[----:B------:R-:W-:Y:S01]  /*73f0*/  IMAD.U32 R5, RZ, RZ, UR47 ;  /* 0x0000002fff057e24 */ /* 0x000fe2000f8e00ff */
[----:B------:R-:W-:Y:S01]  /*7400*/  MOV R0, UR52 ;  /* 0x0000003400007c02 */ /* 0x000fe20008000f00 */
[----:B------:R-:W-:Y:S03]  /*7410*/  UIADD3 UR4, UPT, UPT, UR47, 0x1, URZ ;  /* 0x000000012f047890 */ /* 0x000fe6000fffe0ff */
[----:B------:R-:W-:Y:S01]  /*7420*/  @P1 LEA R5, R5, UR43, 0x3 ;  /* 0x0000002b05051c11 */ /* 0x000fe2000f8e18ff */
[----:B------:R-:W-:Y:S04]  /*7430*/  UISETP.NE.AND UP0, UPT, UR4, 0x4, UPT ;  /* 0x000000040400788c */ /* 0x000fe8000bf05270 */
[----:B------:R-:W-:Y:S01]  /*7440*/  @P1 VIADD R5, R5, 0x40 ;  /* 0x0000004005051836 */ /* 0x000fe20000000000 */
[----:B------:R-:W-:Y:S04]  /*7450*/  USEL UR47, UR4, URZ, UP0 ;  /* 0x000000ff042f7287 */ /* 0x000fe80008000000 */
[----:B------:R-:W-:Y:S04]  /*7460*/  @P1 PRMT R0, R0, 0x654, R5 ;  /* 0x0000065400001816 */ /* 0x000fe80000000005 */
[----:B------:R2:W-:Y:S04]  /*7470*/  @P1 SYNCS.ARRIVE.TRANS64.RED.A1T0 RZ, [R0+URZ], RZ ;  /* 0x000000ff00ff19a7 */ /* 0x0005e800081004ff */
.L_x_113:
[----:B------:R-:W3:Y:S01]  /*7480*/  @P1 SYNCS.PHASECHK.TRANS64.TRYWAIT P0, [R3+URZ+0x20], R2 ;  /* 0x00002002030015a7 */ /* 0x000ee200080011ff */
[----:B------:R-:W-:Y:S01]  /*7490*/  BSSY B1, `(.L_x_114) ;  /* 0x0000017000017945 */ /* 0x000fe20003800000 */
[----:B---3--:R-:W-:Y:S03]  /*74a0*/  @P1 SEL R91, RZ, 0x1, !P0 ;  /* 0x00000001ff5b1807 */ /* 0x008fe60004000000 */
[----:B------:R-:W-:Y:S05]  /*74b0*/  @!P1 BRA `(.L_x_115) ;  /* 0x0000000000509947 */ /* 0x000fea0003800000 */
[----:B------:R-:W-:Y:S01]  /*74c0*/  ISETP.NE.AND P1, PT, R92, RZ, PT ;  /* 0x000000ff5c00720c */ /* 0x000fe20003f25270 */
[----:B------:R-:W-:Y:S01]  /*74d0*/  BSSY B0, `(.L_x_116) ;  /* 0x000000a000007945 */ /* 0x000fe20003800000 */
[----:B------:R-:W-:Y:S11]  /*74e0*/  ISETP.NE.AND P0, PT, R91, RZ, PT ;  /* 0x000000ff5b00720c */ /* 0x000ff60003f05270 */
[----:B------:R-:W-:Y:S04]  /*74f0*/  @P1 IMAD R5, R89, 0x2000, R90 ;  /* 0x0000200059051824 */ /* 0x000fe800078e025a */
[----:B------:R-:W-:Y:S05]  /*7500*/  @P1 VIADD R4, R5, UR43 ;  /* 0x0000002b05041c36 */ /* 0x000fea0008000000 */
[----:B------:R-:W-:Y:S01]  /*7510*/  @P1 IADD3 R2, PT, PT, R88, R4, RZ ;  /* 0x0000000458021210 */ /* 0x000fe20007ffe0ff */
[----:B------:R-:W-:Y:S01]  /*7520*/  @P1 IMAD.IADD R4, R77, 0x1, R4 ;  /* 0x000000014d041824 */ /* 0x000fe200078e0204 */
[----:B------:R-:W-:Y:S06]  /*7530*/  @P0 BRA `(.L_x_117) ;  /* 0x00000000000c0947 */ /* 0x000fec0003800000 */
[----:B--2---:R-:W-:Y:S04]  /*7540*/  SHF.L.U32 R0, RZ, 0x1f, RZ ;  /* 0x0000001fff007819 */ /* 0x004fe800000006ff */
[----:B------:R-:W2:Y:S02]  /*7550*/  SYNCS.PHASECHK.TRANS64.TRYWAIT P0, [R3+URZ+0x20], R0 ;  /* 0x00002000030075a7 */ /* 0x000ea400080011ff */
[----:B--2---:R-:W-:Y:S05]  /*7560*/  @!P0 BRA `(.L_x_118) ;  /* 0x0000004000bc8947 */ /* 0x004fea0003800000 */
.L_x_117:
[----:B------:R-:W-:Y:S05]  /*7570*/  BSYNC B0 ;  /* 0x0000000000007941 */ /* 0x000fea0003800000 */
.L_x_116:
[----:B------:R-:W-:Y:S02]  /*7580*/  ISETP.NE.AND P0, PT, R92, RZ, PT ;  /* 0x000000ff5c00720c */ /* 0x000fe40003f05270 */
[----:B------:R-:W-:Y:S11]  /*7590*/  IADD3 R89, PT, PT, R89, 0x1, RZ ;  /* 0x0000000159597810 */ /* 0x000ff60007ffe0ff */
[----:B--2---:R-:W-:Y:S01]  /*75a0*/  @P0 IMAD.IADD R0, R77, 0x1, R2 ;  /* 0x000000014d000824 */ /* 0x004fe200078e0202 */
[----:B------:R-:W-:Y:S05]  /*75b0*/  @P0 WARPSYNC.ALL ;  /* 0x0000000000000948 */ /* 0x000fea0003800000 */
[----:B------:R3:W4:Y:S04]  /*75c0*/  @P0 LDSM.16.M88.4 R44, [R5+UR43+0x400] ;  /* 0x0004002b052c083b */ /* 0x0007280008000200 */
[----:B------:R3:W2:Y:S04]  /*75d0*/  @P0 LDSM.16.M88.4 R48, [R4+0x400] ;  /* 0x000400000430083b */ /* 0x0006a80000000200 */
[----:B------:R3:W1:Y:S04]  /*75e0*/  @P0 LDSM.16.M88.4 R52, [R2+0x400] ;  /* 0x000400000234083b */ /* 0x0006680000000200 */
[----:B------:R3:W1:Y:S02]  /*75f0*/  @P0 LDSM.16.M88.4 R56, [R0+0x400] ;  /* 0x000400000038083b */ /* 0x0006640000000200 */
.L_x_115:
[----:B------:R-:W-:Y:S05]  /*7600*/  BSYNC B1 ;  /* 0x0000000000017941 */ /* 0x000fea0003800000 */
.L_x_114:
[----:B--23--:R-:W-:Y:S05]  /*7610*/  VIADD R0, R25, 0x20 ;  /* 0x0000002019007836 */ /* 0x00cfea0000000000 */
[----:B------:R-:W-:Y:S04]  /*7620*/  SHF.R.U32.HI R0, RZ, 0x15, R0 ;  /* 0x00000015ff007819 */ /* 0x000fe80000011600 */
[----:B------:R-:W-:Y:S11]  /*7630*/  LOP3.LUT P0, RZ, R0, 0x3, R69, 0x48, !PT ;  /* 0x0000000300ff7812 */ /* 0x000ff60007804845 */
[----:B------:R-:W-:Y:S02]  /*7640*/  @!UPT UIADD3 URZ, UPT, UPT, URZ, URZ, URZ ;  /* 0x000000fffffff290 */ /* 0x000fe4000fffe0ff */
[----:B------:R-:W-:Y:S05]  /*7650*/  @!P0 BRA `(.L_x_119) ;  /* 0x0000000000408947 */ /* 0x000fea0003800000 */
[----:B------:R-:W2:Y:S01]  /*7660*/  LDCU.64 UR8, c[0x4][0x70] ;  /* 0x01000e00ff0877ac */ /* 0x000ea20008000a00 */
[----:B------:R-:W-:Y:S01]  /*7670*/  MOV R3, 0x0 ;  /* 0x0000000000037802 */ /* 0x000fe20000000f00 */
[----:B------:R-:W-:Y:S02]  /*7680*/  HFMA2 R12, -RZ, RZ, 0, 5.9604644775390625e-08 ;  /* 0x00000001ff0c7431 */ /* 0x000fe400000001ff */
[----:B------:R-:W-:Y:S02]  /*7690*/  IMAD.MOV.U32 R8, RZ, RZ, 0x192 ;  /* 0x00000192ff087424 */ /* 0x000fe400078e00ff */
[----:B------:R-:W-:Y:S01]  /*76a0*/  IMAD.MOV.U32 R13, RZ, RZ, RZ ;  /* 0x000000ffff0d7224 */ /* 0x000fe200078e00ff */
[----:B------:R-:W3:Y:S01]  /*76b0*/  LDCU.64 UR6, c[0x4][0x78] ;  /* 0x01000f00ff0677ac */ /* 0x000ee20008000a00 */
[----:B------:R-:W1:Y:S01]  /*76c0*/  LDC.64 R2, c[0x4][R3] ;  /* 0x0100000003027b82 */ /* 0x000e620000000a00 */
[----:B------:R-:W5:Y:S01]  /*76d0*/  LDCU.64 UR4, c[0x4][0x10] ;  /* 0x01000200ff0477ac */ /* 0x000f620008000a00 */
[----:B--2---:R-:W-:Y:S01]  /*76e0*/  MOV R5, UR9 ;  /* 0x0000000900057c02 */ /* 0x004fe20008000f00 */
[----:B------:R-:W-:Y:S01]  /*76f0*/  IMAD.U32 R4, RZ, RZ, UR8 ;  /* 0x00000008ff047e24 */ /* 0x000fe2000f8e00ff */
[----:B---3--:R-:W-:Y:S01]  /*7700*/  MOV R7, UR7 ;  /* 0x0000000700077c02 */ /* 0x008fe20008000f00 */
[----:B------:R-:W-:Y:S01]  /*7710*/  IMAD.U32 R6, RZ, RZ, UR6 ;  /* 0x00000006ff067e24 */ /* 0x000fe2000f8e00ff */
[----:B-----5:R-:W-:Y:S01]  /*7720*/  MOV R11, UR5 ;  /* 0x00000005000b7c02 */ /* 0x020fe20008000f00 */
[----:B------:R-:W-:Y:S02]  /*7730*/  IMAD.U32 R10, RZ, RZ, UR4 ;  /* 0x00000004ff0a7e24 */ /* 0x000fe4000f8e00ff */
[----:B------:R-:W-:Y:S07]  /*7740*/  LEPC R20, `(.L_x_119) ;  /* 0x000000001014794e */ /* 0x000fee0000000000 */
[----:B-1--4-:R-:W-:Y:S05]  /*7750*/  CALL.ABS.NOINC R2 ;  /* 0x0000000002007343 */ /* 0x012fea0003c00000 */
.L_x_119:
[----:B------:R-:W-:Y:S05]  /*7760*/  WARPSYNC.ALL ;  /* 0x0000000000007948 */ /* 0x000fea0003800000 */
[----:B------:R-:W-:Y:S01]  /*7770*/  R2UR UR4, R25 ;  /* 0x00000000190472ca */ /* 0x000fe200000e0000 */
[----:B------:R-:W-:Y:S01]  /*7780*/  BSSY.RECONVERGENT B0, `(.L_x_120) ;  /* 0x0000040000007945 */ /* 0x000fe20003800200 */
[----:B------:R-:W-:Y:S02]  /*7790*/  ISETP.NE.AND P6, PT, R82, RZ, PT ;  /* 0x000000ff5200720c */ /* 0x000fe40003fc5270 */
[----:B------:R-:W-:Y:S02]  /*77a0*/  ISETP.NE.AND P0, PT, R79, RZ, PT ;  /* 0x000000ff4f00720c */ /* 0x000fe40003f05270 */
[----:B------:R-:W-:Y:S02]  /*77b0*/  MOV R21, UR47 ;  /* 0x0000002f00157c02 */ /* 0x000fe40008000f00 */
[----:B------:R-:W-:Y:S05]  /*77c0*/  MOV R20, UR52 ;  /* 0x0000003400147c02 */ /* 0x000fea0008000f00 */
[----:B------:R-:W2:Y:S02]  /*77d0*/  LDTM.16dp128bit.x8 R4, tmem[UR4+0x20] ;  /* 0x00002004000479ee */ /* 0x000ea40008180000 */
[----:B------:R-:W-:Y:S02]  /*77e0*/  @P6 LEA R21, R21, UR43, 0x3 ;  /* 0x0000002b15156c11 */ /* 0x000fe4000f8e18ff */
[----:B------:R-:W-:Y:S02]  /*77f0*/  @P6 SHF.L.U32 R93, RZ, 0x1f, RZ ;  /* 0x0000001fff5d6819 */ /* 0x000fe400000006ff */
[----:B------:R-:W-:Y:S04]  /*7800*/  @P6 IADD3 R21, PT, PT, R21, 0x40, RZ ;  /* 0x0000004015156810 */ /* 0x000fe80007ffe0ff */
[----:B------:R-:W-:Y:S02]  /*7810*/  @P6 PRMT R20, R20, 0x654, R21 ;  /* 0x0000065414146816 */ /* 0x000fe40000000015 */
[----:B------:R-:W-:Y:S01]  /*7820*/  LEA R21, R89, UR43, 0x3 ;  /* 0x0000002b59157c11 */ /* 0x000fe2000f8e18ff */
[C---:B--2---:R-:W-:Y:S01]  /*7830*/  FMUL R3, R24.reuse, R4 ;  /* 0x0000000418037220 */ /* 0x044fe20000400000 */
[C---:B------:R-:W-:Y:S01]  /*7840*/  FMUL R0, R24.reuse, R5 ;  /* 0x0000000518007220 */ /* 0x040fe20000400000 */
[C---:B------:R-:W-:Y:S01]  /*7850*/  FMUL R5, R24.reuse, R6 ;  /* 0x0000000618057220 */ /* 0x040fe20000400000 */
[----:B------:R-:W-:Y:S01]  /*7860*/  FMUL R2, R24, R7 ;  /* 0x0000000718027220 */ /* 0x000fe20000400000 */
[----:B-1--4-:R-:W-:Y:S01]  /*7870*/  FFMA R28, R26, R44, R3 ;  /* 0x0000002c1a1c7223 */ /* 0x012fe20000000003 */
        /* <DEDUP_REMOVED lines=28> */
[----:B------:R1:W-:Y:S01]  /*7a40*/  STSM.16.M88.4 [R84+0x2000], R36 ;  /* 0x0020002454007844 */ /* 0x0003e20000000200 */
[----:B------:R-:W-:Y:S05]  /*7a50*/  FFMA R43, R26, R59, R14 ;  /* 0x0000003b1a2b7223 */ /* 0x000fea000000000e */
[----:B------:R1:W-:Y:S01]  /*7a60*/  STSM.16.M88.4 [R86+0x2000], R40 ;  /* 0x0020002856007844 */ /* 0x0003e20000000200 */
        /* <DEDUP_REMOVED lines=8> */
[----:B------:R-:W-:Y:S02]  /*7af0*/  UIADD3 UR4, UP0, UPT, UR54, 0x680, URZ ;  /* 0x0000068036047890 */ /* 0x000fe4000ff1e0ff */
[----:B------:R-:W-:Y:S02]  /*7b00*/  UIADD3 UR9, UPT, UPT, UR49, 0x20, URZ ;  /* 0x0000002031097890 */ /* 0x000fe4000fffe0ff */
[----:B------:R-:W-:Y:S02]  /*7b10*/  UIADD3 UR8, UPT, UPT, UR43, 0x2400, URZ ;  /* 0x000024002b087890 */ /* 0x000fe4000fffe0ff */
[----:B------:R-:W-:Y:S01]  /*7b20*/  UIADD3.X UR5, UPT, UPT, URZ, UR55, URZ, UP0, !UPT ;  /* 0x00000037ff057290 */ /* 0x000fe200087fe4ff */
[----:B------:R-:W-:Y:S01]  /*7b30*/  UMOV UR10, UR50 ;  /* 0x00000032000a7c82 */ /* 0x000fe20008000000 */
[----:B------:R-:W-:Y:S07]  /*7b40*/  UMOV UR11, UR36 ;  /* 0x00000024000b7c82 */ /* 0x000fee0008000000 */
[----:B------:R2:W-:Y:S01]  /*7b50*/  UTMASTG.3D [UR8], [UR4] ;  /* 0x00000008040073b5 */ /* 0x0005e20008010000 */
[----:B------:R0:W-:Y:S01]  /*7b60*/  UTMACMDFLUSH ;  /* 0x00000000000079b7 */ /* 0x0001e20000000000 */
[----:B--2---:R-:W-:Y:S04]  /*7b70*/  DEPBAR.LE SB0, 0x1 ;  /* 0x000080400000791a */ /* 0x004fe80000000000 */
.L_x_121:
[----:B------:R-:W-:Y:S05]  /*7b80*/  BSYNC.RECONVERGENT B0 ;  /* 0x0000000000007941 */ /* 0x000fea0003800200 */
.L_x_120:
[----:B------:R-:W-:Y:S01]  /*7b90*/  BAR.SYNC.DEFER_BLOCKING 0x1, 0x80 ;  /* 0x0042000000007b1d */ /* 0x000fe20000010000 */
[----:B------:R-:W-:Y:S04]  /*7ba0*/  UIADD3 UR4, UPT, UPT, UR47, 0x1, URZ ;  /* 0x000000012f047890 */ /* 0x000fe8000fffe0ff */
[----:B------:R-:W-:Y:S04]  /*7bb0*/  UISETP.NE.AND UP0, UPT, UR4, 0x4, UPT ;  /* 0x000000040400788c */ /* 0x000fe8000bf05270 */
[----:B------:R-:W-:Y:S01]  /*7bc0*/  USEL UR46, UR4, URZ, UP0 ;  /* 0x000000ff042e7287 */ /* 0x000fe20008000000 */
[----:B------:R2:W-:Y:S01]  /*7bd0*/  @P6 SYNCS.ARRIVE.TRANS64.RED.A1T0 RZ, [R20+URZ], RZ ;  /* 0x000000ff14ff69a7 */ /* 0x0005e200081004ff */
[----:B------:R-:W-:Y:S01]  /*7be0*/  BSSY B1, `(.L_x_122) ;  /* 0x0000018000017945 */ /* 0x000fe20003800000 */
[----:B------:R-:W3:Y:S02]  /*7bf0*/  @P6 SYNCS.PHASECHK.TRANS64.TRYWAIT P0, [R21+URZ+0x20], R93 ;  /* 0x0000205d150065a7 */ /* 0x000ee400080011ff */
[----:B---3--:R-:W-:Y:S01]  /*7c00*/  @P6 SEL R91, RZ, 0x1, !P0 ;  /* 0x00000001ff5b6807 */ /* 0x008fe20004000000 */
[----:B--2---:R-:W-:Y:S06]  /*7c10*/  @!P6 BRA `(.L_x_123) ;  /* 0x000000000050e947 */ /* 0x004fec0003800000 */
        /* <DEDUP_REMOVED lines=8> */
[----:B------:R-:W-:Y:S04]  /*7ca0*/  SHF.L.U32 R4, RZ, 0x1f, RZ ;  /* 0x0000001fff047819 */ /* 0x000fe800000006ff */
[----:B------:R-:W2:Y:S02]  /*7cb0*/  SYNCS.PHASECHK.TRANS64.TRYWAIT P0, [R21+URZ+0x20], R4 ;  /* 0x00002004150075a7 */ /* 0x000ea400080011ff */
[----:B--2---:R-:W-:Y:S05]  /*7cc0*/  @!P0 BRA `(.L_x_126) ;  /* 0x0000003800f88947 */ /* 0x004fea0003800000 */
.L_x_125:
[----:B------:R-:W-:Y:S05]  /*7cd0*/  BSYNC B0 ;  /* 0x0000000000007941 */ /* 0x000fea0003800000 */
.L_x_124:
[----:B------:R-:W-:Y:S02]  /*7ce0*/  ISETP.NE.AND P0, PT, R92, RZ, PT ;  /* 0x000000ff5c00720c */ /* 0x000fe40003f05270 */
[----:B------:R-:W-:Y:S11]  /*7cf0*/  IADD3 R89, PT, PT, R89, 0x1, RZ ;  /* 0x0000000159597810 */ /* 0x000ff60007ffe0ff */
[----:B--2---:R-:W-:Y:S01]  /*7d00*/  @P0 IMAD.IADD R4, R77, 0x1, R0 ;  /* 0x000000014d040824 */ /* 0x004fe200078e0200 */
[----:B------:R-:W-:Y:S05]  /*7d10*/  @P0 WARPSYNC.ALL ;  /* 0x0000000000000948 */ /* 0x000fea0003800000 */
[----:B------:R2:W3:Y:S04]  /*7d20*/  @P0 LDSM.16.M88.4 R44, [R3+UR43+0x400] ;  /* 0x0004002b032c083b */ /* 0x0004e80008000200 */
[----:B------:R2:W4:Y:S04]  /*7d30*/  @P0 LDSM.16.M88.4 R48, [R2+0x400] ;  /* 0x000400000230083b */ /* 0x0005280000000200 */
[----:B------:R2:W1:Y:S04]  /*7d40*/  @P0 LDSM.16.M88.4 R52, [R0+0x400] ;  /* 0x000400000034083b */ /* 0x0004680000000200 */
[----:B------:R2:W1:Y:S02]  /*7d50*/  @P0 LDSM.16.M88.4 R56, [R4+0x400] ;  /* 0x000400000438083b */ /* 0x0004640000000200 */
.L_x_123:
[----:B------:R-:W-:Y:S05]  /*7d60*/  BSYNC B1 ;  /* 0x0000000000017941 */ /* 0x000fea0003800000 */
.L_x_122:
[----:B--2---:R-:W-:Y:S05]  /*7d70*/  VIADD R0, R25, 0x40 ;  /* 0x0000004019007836 */ /* 0x004fea0000000000 */
        /* <DEDUP_REMOVED lines=9> */
[----:B------:R-:W5:Y:S01]  /*7e10*/  LDCU.64 UR6, c[0x4][0x78] ;  /* 0x01000f00ff0677ac */ /* 0x000f620008000a00 */
[----:B------:R-:W1:Y:S01]  /*7e20*/  LDC.64 R2, c[0x4][R3] ;  /* 0x0100000003027b82 */ /* 0x000e620000000a00 */
[----:B------:R-:W3:Y:S01]  /*7e30*/  LDCU.64 UR4, c[0x4][0x10] ;  /* 0x01000200ff0477ac */ /* 0x000ee20008000a00 */
[----:B--2---:R-:W-:Y:S01]  /*7e40*/  MOV R5, UR9 ;  /* 0x0000000900057c02 */ /* 0x004fe20008000f00 */
[----:B------:R-:W-:Y:S01]  /*7e50*/  IMAD.U32 R4, RZ, RZ, UR8 ;  /* 0x00000008ff047e24 */ /* 0x000fe2000f8e00ff */
[----:B-----5:R-:W-:Y:S01]  /*7e60*/  MOV R7, UR7 ;  /* 0x0000000700077c02 */ /* 0x020fe20008000f00 */
[----:B------:R-:W-:Y:S01]  /*7e70*/  IMAD.U32 R6, RZ, RZ, UR6 ;  /* 0x00000006ff067e24 */ /* 0x000fe2000f8e00ff */
[----:B---3--:R-:W-:Y:S01]  /*7e80*/  MOV R11, UR5 ;  /* 0x00000005000b7c02 */ /* 0x008fe20008000f00 */
[----:B------:R-:W-:Y:S02]  /*7e90*/  IMAD.U32 R10, RZ, RZ, UR4 ;  /* 0x00000004ff0a7e24 */ /* 0x000fe4000f8e00ff */
[----:B------:R-:W-:Y:S07]  /*7ea0*/  LEPC R20, `(.L_x_127) ;  /* 0x000000001014794e */ /* 0x000fee0000000000 */
[----:B-1--4-:R-:W-:Y:S05]  /*7eb0*/  CALL.ABS.NOINC R2 ;  /* 0x0000000002007343 */ /* 0x012fea0003c00000 */
.L_x_127:
        /* <DEDUP_REMOVED lines=8> */
[----:B------:R-:W-:Y:S04]  /*7f40*/  @P6 LEA R21, R21, UR43, 0x3 ;  /* 0x0000002b15156c11 */ /* 0x000fe8000f8e18ff */
[----:B------:R-:W-:Y:S04]  /*7f50*/  @P6 IADD3 R21, PT, PT, R21, 0x40, RZ ;  /* 0x0000004015156810 */ /* 0x000fe80007ffe0ff */
[----:B------:R-:W-:Y:S02]  /*7f60*/  @P6 PRMT R20, R20, 0x654, R21 ;  /* 0x0000065414146816 */ /* 0x000fe40000000015 */
[----:B------:R-:W-:Y:S01]  /*7f70*/  LEA R21, R89, UR43, 0x3 ;  /* 0x0000002b59157c11 */ /* 0x000fe2000f8e18ff */
[C---:B--2---:R-:W-:Y:S01]  /*7f80*/  FMUL R3, R24.reuse, R4 ;  /* 0x0000000418037220 */ /* 0x044fe20000400000 */
[C---:B------:R-:W-:Y:S01]  /*7f90*/  FMUL R0, R24.reuse, R5 ;  /* 0x0000000518007220 */ /* 0x040fe20000400000 */
[C---:B------:R-:W-:Y:S01]  /*7fa0*/  FMUL R5, R24.reuse, R6 ;  /* 0x0000000618057220 */ /* 0x040fe20000400000 */
[----:B------:R-:W-:Y:S01]  /*7fb0*/  FMUL R2, R24, R7 ;  /* 0x0000000718027220 */ /* 0x000fe20000400000 */
[----:B-1-3--:R-:W-:Y:S01]  /*7fc0*/  FFMA R28, R26, R44, R3 ;  /* 0x0000002c1a1c7223 */ /* 0x00afe20000000003 */
[----:B------:R-:W-:Y:S01]  /*7fd0*/  FMUL R7, R24, R8 ;  /* 0x0000000818077220 */ /* 0x000fe20000400000 */
[----:B------:R-:W-:Y:S01]  /*7fe0*/  FFMA R29, R26, R45, R0 ;  /* 0x0000002d1a1d7223 */ /* 0x000fe20000000000 */
[----:B------:R-:W-:Y:S01]  /*7ff0*/  FMUL R4, R24, R9 ;  /* 0x0000000918047220 */ /* 0x000fe20000400000 */
[----:B------:R-:W-:Y:S01]  /*8000*/  FFMA R30, R26, R46, R5 ;  /* 0x0000002e1a1e7223 */ /* 0x000fe20000000005 */
[----:B------:R-:W-:Y:S01]  /*8010*/  FMUL R9, R24, R10 ;  /* 0x0000000a18097220 */ /* 0x000fe20000400000 */
[----:B------:R-:W-:Y:S01]  /*8020*/  FFMA R31, R26, R47, R2 ;  /* 0x0000002f1a1f7223 */ /* 0x000fe20000000002 */
[----:B------:R-:W-:Y:S01]  /*8030*/  FMUL R6, R24, R11 ;  /* 0x0000000b18067220 */ /* 0x000fe20000400000 */
[----:B----4-:R-:W-:Y:S01]  /*8040*/  FFMA R32, R26, R48, R7 ;  /* 0x000000301a207223 */ /* 0x010fe20000000007 */
        /* <DEDUP_REMOVED lines=21> */
[----:B------:R-:W-:Y:S01]  /*81a0*/  FFMA R43, R26, R59, R14 ;  /* 0x0000003b1a2b7223 */ /* 0x000fe2000000000e */
[----:B------:R-:W-:Y:S04]  /*81b0*/  @P6 SHF.L.U32 R0, RZ, 0x1f, RZ ;  /* 0x0000001fff006819 */ /* 0x000fe800000006ff */
        /* <DEDUP_REMOVED lines=18> */
.L_x_129:
[----:B------:R-:W-:Y:S05]  /*82e0*/  BSYNC.RECONVERGENT B0 ;  /* 0x0000000000007941 */ /* 0x000fea0003800200 */
.L_x_128:
[----:B------:R-:W-:Y:S01]  /*82f0*/  BAR.SYNC.DEFER_BLOCKING 0x1, 0x80 ;  /* 0x0042000000007b1d */ /* 0x000fe20000010000 */
[----:B------:R-:W-:Y:S01]  /*8300*/  UIADD3 UR4, UPT, UPT, UR46, 0x1, URZ ;  /* 0x000000012e047890 */ /* 0x000fe2000fffe0ff */
[----:B------:R-:W-:Y:S03]  /*8310*/  HFMA2 R93, -RZ, RZ, 0, 0 ;  /* 0x00000000ff5d7431 */ /* 0x000fe600000001ff */
        /* <DEDUP_REMOVED lines=18> */
.L_x_133:
[----:B------:R-:W-:Y:S05]  /*8440*/  BSYNC B0 ;  /* 0x0000000000007941 */ /* 0x000fea0003800000 */
.L_x_132:
[----:B------:R-:W-:Y:S01]  /*8450*/  ISETP.NE.AND P0, PT, R92, RZ, PT ;  /* 0x000000ff5c00720c */ /* 0x000fe20003f05270 */
[----:B------:R-:W-:Y:S11]  /*8460*/  VIADD R89, R89, 0x1 ;  /* 0x0000000159597836 */ /* 0x000ff60000000000 */
[----:B------:R-:W-:Y:S01]  /*8470*/  @!UPT UIADD3 URZ, UPT, UPT, URZ, URZ, URZ ;  /* 0x000000fffffff290 */ /* 0x000fe2000fffe0ff */
[----:B--2---:R-:W-:Y:S01]  /*8480*/  @P0 IMAD.IADD R4, R77, 0x1, R0 ;  /* 0x000000014d040824 */ /* 0x004fe200078e0200 */
[----:B------:R-:W-:Y:S05]  /*8490*/  @P0 WARPSYNC.ALL ;  /* 0x0000000000000948 */ /* 0x000fea0003800000 */
[----:B------:R2:W3:Y:S04]  /*84a0*/  @P0 LDSM.16.M88.4 R44, [R3+UR43+0x400] ;  /* 0x0004002b032c083b */ /* 0x0004e80008000200 */
[----:B------:R2:W4:Y:S04]  /*84b0*/  @P0 LDSM.16.M88.4 R48, [R2+0x400] ;  /* 0x000400000230083b */ /* 0x0005280000000200 */
[----:B------:R2:W1:Y:S04]  /*84c0*/  @P0 LDSM.16.M88.4 R52, [R0+0x400] ;  /* 0x000400000034083b */ /* 0x0004680000000200 */
[----:B------:R2:W1:Y:S01]  /*84d0*/  @P0 LDSM.16.M88.4 R56, [R4+0x400] ;  /* 0x000400000438083b */ /* 0x0004620000000200 */
[C---:B------:R-:W-:Y:S04]  /*84e0*/  ISETP.NE.AND P0, PT, R89.reuse, 0x4, PT ;  /* 0x000000045900780c */ /* 0x040fe80003f05270 */
[----:B------:R-:W-:Y:S02]  /*84f0*/  SEL R89, R89, RZ, P0 ;  /* 0x000000ff59597207 */ /* 0x000fe40000000000 */
[----:B------:R-:W-:Y:S02]  /*8500*/  SEL R93, RZ, 0x1, P0 ;  /* 0x00000001ff5d7807 */ /* 0x000fe40000000000 */
.L_x_131:
[----:B------:R-:W-:Y:S05]  /*8510*/  BSYNC B1 ;  /* 0x0000000000017941 */ /* 0x000fea0003800000 */
.L_x_130:
        /* <DEDUP_REMOVED lines=21> */
.L_x_135:
        /* <DEDUP_REMOVED lines=47> */
[----:B------:R-:W-:Y:S04]  /*8960*/  @P6 SHF.L.U32 R0, R93, 0x1f, RZ ;  /* 0x0000001f5d006819 */ /* 0x000fe800000006ff */
        /* <DEDUP_REMOVED lines=18> */
.L_x_137:
[----:B------:R-:W-:Y:S05]  /*8a90*/  BSYNC.RECONVERGENT B0 ;  /* 0x0000000000007941 */ /* 0x000fea0003800200 */
.L_x_136:
        /* <DEDUP_REMOVED lines=17> */
[----:B------:R-:W-:Y:S04]  /*8bb0*/  SHF.L.U32 R4, R93, 0x1f, RZ ;  /* 0x0000001f5d047819 */ /* 0x000fe800000006ff */
[----:B------:R-:W2:Y:S02]  /*8bc0*/  SYNCS.PHASECHK.TRANS64.TRYWAIT P0, [R21+URZ+0x20], R4 ;  /* 0x00002004150075a7 */ /* 0x000ea400080011ff */
[----:B--2---:R-:W-:Y:S05]  /*8bd0*/  @!P0 BRA `(.L_x_142) ;  /* 0x0000002c005c8947 */ /* 0x004fea0003800000 */
.L_x_141:
[----:B------:R-:W-:Y:S05]  /*8be0*/  BSYNC B0 ;  /* 0x0000000000007941 */ /* 0x000fea0003800000 */
.L_x_140:
        /* <DEDUP_REMOVED lines=10> */
[----:B------:R-:W-:Y:S02]  /*8c90*/  SEL R6, RZ, 0x1, P0 ;  /* 0x00000001ff067807 */ /* 0x000fe40000000000 */
[----:B------:R-:W-:Y:S02]  /*8ca0*/  SEL R89, R89, RZ, P0 ;  /* 0x000000ff59597207 */ /* 0x000fe40000000000 */
[----:B------:R-:W-:Y:S02]  /*8cb0*/  LOP3.LUT R93, R93, R6, RZ, 0x3c, !PT ;  /* 0x000000065d5d7212 */ /* 0x000fe400078e3cff */
.L_x_139:
[----:B------:R-:W-:Y:S05]  /*8cc0*/  BSYNC B1 ;  /* 0x0000000000017941 */ /* 0x000fea0003800000 */
.L_x_138:
        /* <DEDUP_REMOVED lines=21> */
.L_x_143:
        /* <DEDUP_REMOVED lines=46> */
[----:B------:R-:W-:Y:S01]  /*9100*/  FFMA R43, R26, R59, R14 ;  /* 0x0000003b1a2b7223 */ /* 0x000fe2000000000e */
[----:B------:R-:W-:Y:S04]  /*9110*/  @P6 SHF.L.U32 R0, R93, 0x1f, RZ ;  /* 0x0000001f5d006819 */ /* 0x000fe800000006ff */
        /* <DEDUP_REMOVED lines=9> */
[----:B------:R-:W-:Y:S02]  /*91b0*/  UIADD3 UR4, UPT, UPT, UR43, 0x400, URZ ;  /* 0x000004002b047890 */ /* 0x000fe4000fffe0ff */
[----:B------:R-:W-:Y:S01]  /*91c0*/  UIADD3 UR9, UPT, UPT, UR49, 0x80, URZ ;  /* 0x0000008031097890 */ /* 0x000fe2000fffe0ff */
[----:B------:R-:W-:Y:S01]  /*91d0*/  UMOV UR10, UR50 ;  /* 0x00000032000a7c82 */ /* 0x000fe20008000000 */
[----:B------:R-:W-:Y:S02]  /*91e0*/  UMOV UR11, UR36 ;  /* 0x00000024000b7c82 */ /* 0x000fe40008000000 */
        /* <DEDUP_REMOVED lines=8> */
.L_x_145:
[----:B------:R-:W-:Y:S05]  /*9270*/  BSYNC.RECONVERGENT B0 ;  /* 0x0000000000007941 */ /* 0x000fea0003800200 */
.L_x_144:
        /* <DEDUP_REMOVED lines=20> */
.L_x_149:
[----:B------:R-:W-:Y:S05]  /*93c0*/  BSYNC B0 ;  /* 0x0000000000007941 */ /* 0x000fea0003800000 */
.L_x_148:
        /* <DEDUP_REMOVED lines=13> */
.L_x_147:
[----:B------:R-:W-:Y:S05]  /*94a0*/  BSYNC B1 ;  /* 0x0000000000017941 */ /* 0x000fea0003800000 */
.L_x_146:
        /* <DEDUP_REMOVED lines=21> */
.L_x_151:
        /* <DEDUP_REMOVED lines=66> */
.L_x_153:
[----:B------:R-:W-:Y:S05]  /*9a20*/  BSYNC.RECONVERGENT B0 ;  /* 0x0000000000007941 */ /* 0x000fea0003800200 */
.L_x_152:
        /* <DEDUP_REMOVED lines=20> */
.L_x_157:
[----:B------:R-:W-:Y:S05]  /*9b70*/  BSYNC B0 ;  /* 0x0000000000007941 */ /* 0x000fea0003800000 */
.L_x_156:
        /* <DEDUP_REMOVED lines=13> */
.L_x_155:
[----:B------:R-:W-:Y:S05]  /*9c50*/  BSYNC B1 ;  /* 0x0000000000017941 */ /* 0x000fea0003800000 */
.L_x_154:
        /* <DEDUP_REMOVED lines=21> */
.L_x_159:
        /* <DEDUP_REMOVED lines=66> */
.L_x_161:
[----:B------:R-:W-:Y:S05]  /*a1d0*/  BSYNC.RECONVERGENT B0 ;  /* 0x0000000000007941 */ /* 0x000fea0003800200 */
.L_x_160:
        /* <DEDUP_REMOVED lines=20> */
.L_x_165:
[----:B------:R-:W-:Y:S05]  /*a320*/  BSYNC B0 ;  /* 0x0000000000007941 */ /* 0x000fea0003800000 */
.L_x_164:
[----:B------:R-:W-:Y:S11]  /*a330*/  ISETP.NE.AND P0, PT, R92, RZ, PT ;  /* 0x000000ff5c00720c */ /* 0x000ff60003f05270 */
[----:B------:R-:W-:Y:S02]  /*a340*/  @!UPT UIADD3 URZ, UPT, UPT, URZ, URZ, URZ ;  /* 0x000000fffffff290 */ /* 0x000fe4000fffe0ff */
[----:B--2---:R-:W-:Y:S01]  /*a350*/  @P0 IADD3 R2, PT, PT, R77, R88, RZ ;  /* 0x000000584d020210 */ /* 0x004fe20007ffe0ff */
[----:B------:R-:W-:Y:S05]  /*a360*/  @P0 WARPSYNC.ALL ;  /* 0x0000000000000948 */ /* 0x000fea0003800000 */
[----:B------:R2:W3:Y:S04]  /*a370*/  @P0 LDSM.16.M88.4 R44, [R89+UR43+0x400] ;  /* 0x0004002b592c083b */ /* 0x0004e80008000200 */
[----:B------:R2:W4:Y:S04]  /*a380*/  @P0 LDSM.16.M88.4 R48, [R0+0x400] ;  /* 0x000400000030083b */ /* 0x0005280000000200 */
[----:B------:R2:W1:Y:S04]  /*a390*/  @P0 LDSM.16.M88.4 R52, [R88+0x400] ;  /* 0x000400005834083b */ /* 0x0004680000000200 */
[----:B------:R2:W1:Y:S02]  /*a3a0*/  @P0 LDSM.16.M88.4 R56, [R2+0x400] ;  /* 0x000400000238083b */ /* 0x0004640000000200 */
.L_x_163:
[----:B------:R-:W-:Y:S05]  /*a3b0*/  BSYNC B1 ;  /* 0x0000000000017941 */ /* 0x000fea0003800000 */
.L_x_162:
        /* <DEDUP_REMOVED lines=21> */
.L_x_167:
[----:B------:R-:W-:Y:S01]  /*a510*/  ISETP.NE.AND P0, PT, R79, RZ, PT ;  /* 0x000000ff4f00720c */ /* 0x000fe20003f05270 */
[----:B------:R-:W-:Y:S05]  /*a520*/  WARPSYNC.ALL ;  /* 0x0000000000007948 */ /* 0x000fea0003800000 */
[----:B------:R-:W-:Y:S01]  /*a530*/  R2UR UR4, R25 ;  /* 0x00000000190472ca */ /* 0x000fe200000e0000 */
[----:B------:R-:W-:Y:S11]  /*a540*/  BSSY.RECONVERGENT B0, `(.L_x_168) ;  /* 0x000003e000007945 */ /* 0x000ff60003800200 */
[----:B------:R-:W-:Y:S01]  /*a550*/  @!UPT UIADD3 URZ, UPT, UPT, URZ, URZ, URZ ;  /* 0x000000fffffff290 */ /* 0x000fe2000fffe0ff */
[----:B------:R-:W2:Y:S01]  /*a560*/  LDTM.16dp128bit.x8 R4, tmem[UR4+0xe0] ;  /* 0x0000e004000479ee */ /* 0x000ea20008180000 */
[----:B------:R-:W-:Y:S01]  /*a570*/  R2UR UR4, R87 ;  /* 0x00000000570472ca */ /* 0x000fe200000e0000 */
[----:B------:R-:W-:Y:S11]  /*a580*/  NOP ;  /* 0x0000000000007918 */ /* 0x000ff60000000000 */
[----:B------:R-:W-:Y:S01]  /*a590*/  @!UPT UIADD3 URZ, UPT, UPT, URZ, URZ, URZ ;  /* 0x000000fffffff290 */ /* 0x000fe2000fffe0ff */
[----:B------:R-:W-:Y:S04]  /*a5a0*/  UIADD3 UR4, UPT, UPT, UR4, 0xb0, URZ ;  /* 0x000000b004047890 */ /* 0x000fe8000fffe0ff */
[----:B------:R-:W-:Y:S01]  /*a5b0*/  UPRMT UR4, UR52, 0x654, UR4 ;  /* 0x0000065434047896 */ /* 0x000fe20008000004 */
[C---:B--2---:R-:W-:Y:S01]  /*a5c0*/  FMUL R3, R24.reuse, R4 ;  /* 0x0000000418037220 */ /* 0x044fe20000400000 */
[C---:B------:R-:W-:Y:S01]  /*a5d0*/  FMUL R0, R24.reuse, R5 ;  /* 0x0000000518007220 */ /* 0x040fe20000400000 */
[----:B------:R-:W-:Y:S06]  /*a5e0*/  FMUL R5, R24, R6 ;  /* 0x0000000618057220 */ /* 0x000fec0000400000 */
[----:B------:R-:W-:Y:S01]  /*a5f0*/  SYNCS.ARRIVE.TRANS64.RED.A1T0 RZ, [UR4], RZ ;  /* 0x000000ffffff79a7 */ /* 0x000fe20008100404 */
[C---:B-1-3--:R-:W-:Y:S01]  /*a600*/  FFMA R28, R26.reuse, R44, R3 ;  /* 0x0000002c1a1c7223 */ /* 0x04afe20000000003 */
[----:B------:R-:W-:Y:S01]  /*a610*/  FFMA R29, R26, R45, R0 ;  /* 0x0000002d1a1d7223 */ /* 0x000fe20000000000 */
[C---:B------:R-:W-:Y:S01]  /*a620*/  FMUL R2, R24.reuse, R7 ;  /* 0x0000000718027220 */ /* 0x040fe20000400000 */
[C---:B------:R-:W-:Y:S01]  /*a630*/  FMUL R7, R24.reuse, R8 ;  /* 0x0000000818077220 */ /* 0x040fe20000400000 */
        /* <DEDUP_REMOVED lines=46> */
.L_x_169:
[----:B------:R-:W-:Y:S05]  /*a920*/  BSYNC.RECONVERGENT B0 ;  /* 0x0000000000007941 */ /* 0x000fea0003800200 */
.L_x_168:
[----:B------:R-:W-:Y:S01]  /*a930*/  BAR.SYNC.DEFER_BLOCKING 0x1, 0x80 ;  /* 0x0042000000007b1d */ /* 0x000fe20000010000 */
[----:B------:R-:W-:Y:S01]  /*a940*/  UISETP.NE.AND UP0, UPT, UR53, -0x8, UPT ;  /* 0xfffffff83500788c */ /* 0x000fe2000bf05270 */
[----:B------:R-:W-:Y:S08]  /*a950*/  IADD3 R0, PT, PT, R22, 0x1, RZ ;  /* 0x0000000116007810 */ /* 0x000ff00007ffe0ff */
[----:B------:R-:W-:Y:S05]  /*a960*/  BRA.U !UP0, `(.L_x_170) ;  /* 0x0000000108287547 */ /* 0x000fea000b800000 */
[----:B------:R-:W-:Y:S01]  /*a970*/  ISETP.NE.AND P0, PT, R82, RZ, PT ;  /* 0x000000ff5200720c */ /* 0x000fe20003f05270 */
[----:B------:R-:W-:Y:S01]  /*a980*/  IMAD.U32 R3, RZ, RZ, UR47 ;  /* 0x0000002fff037e24 */ /* 0x000fe2000f8e00ff */
[----:B------:R-:W-:Y:S01]  /*a990*/  UIADD3 UR4, UPT, UPT, UR47, 0x1, URZ ;  /* 0x000000012f047890 */ /* 0x000fe2000fffe0ff */
[----:B------:R-:W-:Y:S03]  /*a9a0*/  IMAD.U32 R2, RZ, RZ, UR52 ;  /* 0x00000034ff027e24 */ /* 0x000fe6000f8e00ff */
[----:B------:R-:W-:Y:S04]  /*a9b0*/  UISETP.NE.AND UP0, UPT, UR4, 0x4, UPT ;  /* 0x000000040400788c */ /* 0x000fe8000bf05270 */
[----:B------:R-:W-:Y:S03]  /*a9c0*/  USEL UR47, UR4, URZ, UP0 ;  /* 0x000000ff042f7287 */ /* 0x000fe60008000000 */
[----:B------:R-:W-:Y:S05]  /*a9d0*/  @P0 LEA R3, R3, UR43, 0x3 ;  /* 0x0000002b03030c11 */ /* 0x000fea000f8e18ff */
[----:B------:R-:W-:Y:S05]  /*a9e0*/  @P0 VIADD R3, R3, 0x40 ;  /* 0x0000004003030836 */ /* 0x000fea0000000000 */
[----:B------:R-:W-:Y:S04]  /*a9f0*/  @P0 PRMT R2, R2, 0x654, R3 ;  /* 0x0000065402020816 */ /* 0x000fe80000000003 */
[----:B------:R2:W-:Y:S03]  /*aa00*/  @P0 SYNCS.ARRIVE.TRANS64.RED.A1T0 RZ, [R2+URZ], RZ ;  /* 0x000000ff02ff09a7 */ /* 0x0005e600081004ff */
.L_x_170:
[----:B------:R-:W-:Y:S01]  /*aa10*/  R2UR UR6, R81 ;  /* 0x00000000510672ca */ /* 0x000fe200000e0000 */
[----:B------:R-:W-:Y:S01]  /*aa20*/  UIADD3 UR53, UPT, UPT, UR53, 0x8, URZ ;  /* 0x0000000835357890 */ /* 0x000fe2000fffe0ff */
[----:B------:R-:W-:Y:S02]  /*aa30*/  R2UR UR5, R70 ;  /* 0x00000000460572ca */ /* 0x000fe400000e0000 */
[----:B------:R-:W-:Y:S02]  /*aa40*/  R2UR UR4, R71 ;  /* 0x00000000470472ca */ /* 0x000fe400000e0000 */
[----:B------:R-:W-:Y:S02]  /*aa50*/  R2UR UR36, R80 ;  /* 0x00000000502472ca */ /* 0x000fe400000e0000 */
[----:B------:R-:W-:Y:S02]  /*aa60*/  ISETP.NE.AND P0, PT, R74, 0x2, PT ;  /* 0x000000024a00780c */ /* 0x000fe40003f05270 */
[----:B------:R-:W-:Y:S02]  /*aa70*/  ISETP.NE.AND P1, PT, R0, 0x4, PT ;  /* 0x000000040000780c */ /* 0x000fe40003f25270 */
[----:B--2---:R-:W-:Y:S01]  /*aa80*/  SEL R2, RZ, 0x1, P0 ;  /* 0x00000001ff027807 */ /* 0x004fe20000000000 */
[----:B------:R-:W-:Y:S01]  /*aa90*/  UISETP.NE.AND UP0, UPT, UR6, URZ, UPT ;  /* 0x000000ff0600728c */ /* 0x000fe2000bf05270 */
[----:B------:R-:W-:Y:S01]  /*aaa0*/  SEL R3, RZ, 0x1, P1 ;  /* 0x00000001ff037807 */ /* 0x000fe20000800000 */
[----:B------:R-:W-:Y:S01]  /*aab0*/  UIADD3 UR20, UPT, UPT, UR37, UR5, URZ ;  /* 0x0000000525147290 */ /* 0x000fe2000fffe0ff */
[----:B------:R-:W-:Y:S01]  /*aac0*/  LOP3.LUT R75, R75, R2, RZ, 0x3c, !PT ;  /* 0x000000024b4b7212 */ /* 0x000fe200078e3cff */
[----:B------:R-:W-:Y:S01]  /*aad0*/  UIADD3 UR16, UPT, UPT, UR38, UR4, URZ ;  /* 0x0000000426107290 */ /* 0x000fe2000fffe0ff */
[----:B------:R-:W-:Y:S02]  /*aae0*/  LOP3.LUT R76, R76, R3, RZ, 0x3c, !PT ;  /* 0x000000034c4c7212 */ /* 0x000fe400078e3cff */
[----:B------:R-:W-:Y:S02]  /*aaf0*/  SEL R74, R74, RZ, P0 ;  /* 0x000000ff4a4a7207 */ /* 0x000fe40000000000 */
[----:B------:R-:W-:Y:S01]  /*ab00*/  SEL R22, R0, RZ, P1 ;  /* 0x000000ff00167207 */ /* 0x000fe20000800000 */
[----:B------:R-:W-:Y:S06]  /*ab10*/  BRA.U UP0, `(.L_x_171) ;  /* 0xffffffb100e87547 */ /* 0x000fec000b83ffff */
[----:B------:R-:W2:Y:S01]  /*ab20*/  LDCU.64 UR4, c[0x0][0x888] ;  /* 0x00011100ff0477ac */ /* 0x000ea20008000a00 */
[----:B------:R-:W3:Y:S01]  /*ab30*/  LDCU.64 UR6, c[0x0][0x890] ;  /* 0x00011200ff0677ac */ /* 0x000ee20008000a00 */
[----:B--2---:R-:W-:Y:S02]  /*ab40*/  ISETP.NE.U32.AND P2, PT, RZ, UR4, PT ;  /* 0x00000004ff007c0c */ /* 0x004fe4000bf45070 */
[----:B---3--:R-:W-:Y:S02]  /*ab50*/  ISETP.NE.U32.AND P1, PT, RZ, UR6, PT ;  /* 0x00000006ff007c0c */ /* 0x008fe4000bf25070 */
[----:B------:R-:W-:Y:S02]  /*ab60*/  ISETP.NE.AND.EX P2, PT, RZ, UR5, PT, P2 ;  /* 0x00000005ff007c0c */ /* 0x000fe4000bf45320 */
[----:B------:R-:W-:-:S13]  /*ab70*/  ISETP.NE.AND.EX P0, PT, RZ, UR7, PT, P1 ;  /* 0x00000007ff007c0c */ /* 0x000fda000bf05310 */
[----:B------:R-:W-:Y:S05]  /*ab80*/  @P2 BRA P0, `(.L_x_172) ;  /* 0x00000000003c2947 */ /* 0x000fea0000000000 */
[----:B------:R-:W-:-:S13]  /*ab90*/  ISETP.NE.AND.EX P1, PT, RZ, UR7, PT, P1 ;  /* 0x00000007ff007c0c */ /* 0x000fda000bf25310 */
[----:B------:R-:W-:Y:S05]  /*aba0*/  @P1 BRA `(.L_x_173) ;  /* 0x00000000000c1947 */ /* 0x000fea0003800000 */
[----:B------:R-:W-:-:S13]  /*abb0*/  FSETP.NEU.AND P0, PT, R26, RZ, PT ;  /* 0x000000ff1a00720b */ /* 0x000fda0003f0d000 */
[----:B------:R-:W-:Y:S05]  /*abc0*/  @!P0 EXIT ;  /* 0x000000000000894d */ /* 0x000fea0003800000 */
[----:B------:R-:W-:Y:S05]  /*abd0*/  BRA `(.L_x_172) ;  /* 0x0000000000287947 */ /* 0x000fea0003800000 */
.L_x_173:
[----:B------:R-:W-:Y:S01]  /*abe0*/  ISETP.NE.AND P0, PT, R73, RZ, PT ;  /* 0x000000ff4900720c */ /* 0x000fe20003f05270 */
[----:B------:R-:W-:-:S12]  /*abf0*/  BSSY.RECONVERGENT B0, `(.L_x_172) ;  /* 0x0000008000007945 */ /* 0x000fd80003800200 */
[----:B------:R-:W-:Y:S05]  /*ac00*/  @P0 BRA `(.L_x_174) ;  /* 0x0000000000100947 */ /* 0x000fea0003800000 */
[----:B------:R-:W-:-:S04]  /*ac10*/  ISETP.NE.U32.AND P0, PT, RZ, UR4, PT ;  /* 0x00000004ff007c0c */ /* 0x000fc8000bf05070 */
[----:B------:R-:W-:-:S13]  /*ac20*/  ISETP.NE.AND.EX P0, PT, RZ, UR5, PT, P0 ;  /* 0x00000005ff007c0c */ /* 0x000fda000bf05300 */
[----:B------:R-:W-:Y:S05]  /*ac30*/  @!P0 EXIT ;  /* 0x000000000000894d */ /* 0x000fea0003800000 */
[----:B------:R-:W-:Y:S05]  /*ac40*/  BRA `(.L_x_175) ;  /* 0x0000000000087947 */ /* 0x000fea0003800000 */
.L_x_174:
[----:B------:R-:W-:-:S13]  /*ac50*/  FSETP.NEU.AND P0, PT, R26, RZ, PT ;  /* 0x000000ff1a00720b */ /* 0x000fda0003f0d000 */
[----:B------:R-:W-:Y:S05]  /*ac60*/  @!P0 EXIT ;  /* 0x000000000000894d */ /* 0x000fea0003800000 */
.L_x_175:
[----:B------:R-:W-:Y:S05]  /*ac70*/  BSYNC.RECONVERGENT B0 ;  /* 0x0000000000007941 */ /* 0x000fea0003800200 */
.L_x_172:
[----:B------:R-:W-:Y:S01]  /*ac80*/  ULEA UR6, UR47, UR43, 0x3 ;  /* 0x0000002b2f067291 */ /* 0x000fe2000f8e18ff */
[----:B------:R-:W-:-:S04]  /*ac90*/  DEPBAR.LE SB0, 0x0 ;  /* 0x000080000000791a */ /* 0x000fc80000000000 */
[----:B------:R-:W-:-:S04]  /*aca0*/  UIADD3 UR6, UPT, UPT, UR6, 0x40, URZ ;  /* 0x0000004006067890 */ /* 0x000fc8000fffe0ff */
[----:B------:R-:W-:-:S09]  /*acb0*/  UPRMT UR6, UR52, 0x654, UR6 ;  /* 0x0000065434067896 */ /* 0x000fd20008000006 */
[----:B------:R-:W-:Y:S01]  /*acc0*/  SYNCS.ARRIVE.TRANS64.RED.A1T0 RZ, [UR6], RZ ;  /* 0x000000ffffff79a7 */ /* 0x000fe20008100406 */
[----:B------:R-:W-:Y:S05]  /*acd0*/  EXIT ;  /* 0x000000000000794d */ /* 0x000fea0003800000 */
.L_x_24:
[----:B--2---:R2:W3:Y:S02]  /*ace0*/  SYNCS.PHASECHK.TRANS64.TRYWAIT P0, [R3+URZ+0xe0], R2 ;  /* 0x0000e002030075a7 */ /* 0x0044e400080011ff */
[----:B---3--:R-:W-:Y:S05]  /*acf0*/  @!P0 NANOSLEEP.SYNCS 0x989680 ;  /* 0x009896800000895d */ /* 0x008fea0003900000 */
[----:B------:R-:W3:Y:S02]  /*ad00*/  @!P0 SYNCS.PHASECHK.TRANS64 P0, [R3+URZ+0xe0], R2 ;  /* 0x0000e002030085a7 */ /* 0x000ee400080010ff */
[----:B---3--:R-:W-:Y:S05]  /*ad10*/  @!P0 BRA `(.L_x_24) ;  /* 0xfffffffc00f08947 */ /* 0x008fea000383ffff */
[----:B------:R-:W-:Y:S05]  /*ad20*/  BRA `(.L_x_176) ;  /* 0xffffff6c00b87947 */ /* 0x000fea000383ffff */
.L_x_27:
[----:B-1----:R-:W-:-:S07]  /*ad30*/  MOV R0, UR33 ;  /* 0x0000002100007c02 */ /* 0x002fce0008000f00 */
.L_x_177:
[----:B-1----:R1:W2:Y:S02]  /*ad40*/  SYNCS.PHASECHK.TRANS64.TRYWAIT P0, [R0+URZ+0x10], R3 ;  /* 0x00001003000075a7 */ /* 0x0022a400080011ff */
[----:B--2---:R-:W-:Y:S05]  /*ad50*/  @!P0 NANOSLEEP.SYNCS 0x989680 ;  /* 0x009896800000895d */ /* 0x004fea0003900000 */
[----:B------:R-:W2:Y:S02]  /*ad60*/  @!P0 SYNCS.PHASECHK.TRANS64 P0, [R0+URZ+0x10], R3 ;  /* 0x00001003000085a7 */ /* 0x000ea400080010ff */
[----:B--2---:R-:W-:Y:S05]  /*ad70*/  @!P0 BRA `(.L_x_177) ;  /* 0xfffffffc00f08947 */ /* 0x004fea000383ffff */
[----:B------:R-:W-:Y:S05]  /*ad80*/  BRA `(.L_x_26) ;  /* 0xffffff7000047947 */ /* 0x000fea000383ffff */
.L_x_36:
[----:B-1----:R-:W-:-:S07]  /*ad90*/  MOV R0, UR33 ;  /* 0x0000002100007c02 */ /* 0x002fce0008000f00 */
.L_x_178:
[----:B-1----:R1:W2:Y:S02]  /*ada0*/  SYNCS.PHASECHK.TRANS64.TRYWAIT P0, [R0+URZ+0x10], R3 ;  /* 0x00001003000075a7 */ /* 0x0022a400080011ff */
[----:B--2---:R-:W-:Y:S05]  /*adb0*/  @!P0 NANOSLEEP.SYNCS 0x989680 ;  /* 0x009896800000895d */ /* 0x004fea0003900000 */
[----:B------:R-:W2:Y:S02]  /*adc0*/  @!P0 SYNCS.PHASECHK.TRANS64 P0, [R0+URZ+0x10], R3 ;  /* 0x00001003000085a7 */ /* 0x000ea400080010ff */
[----:B--2---:R-:W-:Y:S05]  /*add0*/  @!P0 BRA `(.L_x_178) ;  /* 0xfffffffc00f08947 */ /* 0x004fea000383ffff */
[----:B------:R-:W-:Y:S05]  /*ade0*/  BRA `(.L_x_35) ;  /* 0xffffff7400107947 */ /* 0x000fea000383ffff */
.L_x_43:
[----:B-1----:R1:W4:Y:S02]  /*adf0*/  SYNCS.PHASECHK.TRANS64.TRYWAIT P0, [R3+URZ+0x70], R0 ;  /* 0x00007000030075a7 */ /* 0x00232400080011ff */
[----:B----4-:R-:W-:Y:S05]  /*ae00*/  @!P0 NANOSLEEP.SYNCS 0x989680 ;  /* 0x009896800000895d */ /* 0x010fea0003900000 */
[----:B------:R-:W4:Y:S02]  /*ae10*/  @!P0 SYNCS.PHASECHK.TRANS64 P0, [R3+URZ+0x70], R0 ;  /* 0x00007000030085a7 */ /* 0x000f2400080010ff */
[----:B----4-:R-:W-:Y:S05]  /*ae20*/  @!P0 BRA `(.L_x_43) ;  /* 0xfffffffc00f08947 */ /* 0x010fea000383ffff */
[----:B------:R-:W-:Y:S05]  /*ae30*/  BRA `(.L_x_179) ;  /* 0xffffff7400fc7947 */ /* 0x000fea000383ffff */
.L_x_47:
[----:B-1----:R-:W-:-:S07]  /*ae40*/  MOV R0, UR4 ;  /* 0x0000000400007c02 */ /* 0x002fce0008000f00 */
.L_x_180:
[----:B-1----:R1:W2:Y:S02]  /*ae50*/  SYNCS.PHASECHK.TRANS64.TRYWAIT P0, [R0+URZ], R3 ;  /* 0x00000003000075a7 */ /* 0x0022a400080011ff */
[----:B--2---:R-:W-:Y:S05]  /*ae60*/  @!P0 NANOSLEEP.SYNCS 0x989680 ;  /* 0x009896800000895d */ /* 0x004fea0003900000 */
[----:B------:R-:W2:Y:S02]  /*ae70*/  @!P0 SYNCS.PHASECHK.TRANS64 P0, [R0+URZ], R3 ;  /* 0x00000003000085a7 */ /* 0x000ea400080010ff */
[----:B--2---:R-:W-:Y:S05]  /*ae80*/  @!P0 BRA `(.L_x_180) ;  /* 0xfffffffc00f08947 */ /* 0x004fea000383ffff */
[----:B------:R-:W-:Y:S05]  /*ae90*/  BRA `(.L_x_181) ;  /* 0xffffff7c00a87947 */ /* 0x000fea000383ffff */
.L_x_50:
[----:B-1----:R1:W2:Y:S02]  /*aea0*/  SYNCS.PHASECHK.TRANS64.TRYWAIT P0, [R2+URZ+0xd0], R5 ;  /* 0x0000d005020075a7 */ /* 0x0022a400080011ff */
[----:B--2---:R-:W-:Y:S05]  /*aeb0*/  @!P0 NANOSLEEP.SYNCS 0x989680 ;  /* 0x009896800000895d */ /* 0x004fea0003900000 */
[----:B------:R-:W2:Y:S02]  /*aec0*/  @!P0 SYNCS.PHASECHK.TRANS64 P0, [R2+URZ+0xd0], R5 ;  /* 0x0000d005020085a7 */ /* 0x000ea400080010ff */
[----:B--2---:R-:W-:Y:S05]  /*aed0*/  @!P0 BRA `(.L_x_50) ;  /* 0xfffffffc00f08947 */ /* 0x004fea000383ffff */
[----:B------:R-:W-:Y:S05]  /*aee0*/  BRA `(.L_x_182) ;  /* 0xffffff8000047947 */ /* 0x000fea000383ffff */
.L_x_51:
[----:B------:R-:W-:-:S07]  /*aef0*/  MOV R2, UR4 ;  /* 0x0000000400027c02 */ /* 0x000fce0008000f00 */
.L_x_183:
[----:B-1----:R1:W2:Y:S02]  /*af00*/  SYNCS.PHASECHK.TRANS64.TRYWAIT P0, [R2+URZ+0x80], R5 ;  /* 0x00008005020075a7 */ /* 0x0022a400080011ff */
[----:B--2---:R-:W-:Y:S05]  /*af10*/  @!P0 NANOSLEEP.SYNCS 0x989680 ;  /* 0x009896800000895d */ /* 0x004fea0003900000 */
[----:B------:R-:W2:Y:S02]  /*af20*/  @!P0 SYNCS.PHASECHK.TRANS64 P0, [R2+URZ+0x80], R5 ;  /* 0x00008005020085a7 */ /* 0x000ea400080010ff */
[----:B--2---:R-:W-:Y:S05]  /*af30*/  @!P0 BRA `(.L_x_183) ;  /* 0xfffffffc00f08947 */ /* 0x004fea000383ffff */
[----:B------:R-:W-:Y:S05]  /*af40*/  BRA `(.L_x_184) ;  /* 0xffffff8000147947 */ /* 0x000fea000383ffff */
.L_x_52:
[----:B-1----:R1:W2:Y:S02]  /*af50*/  SYNCS.PHASECHK.TRANS64.TRYWAIT P1, [R2+URZ+0x70], R5 ;  /* 0x00007005020075a7 */ /* 0x0022a400080211ff */
[----:B--2---:R-:W-:Y:S05]  /*af60*/  @!P1 NANOSLEEP.SYNCS 0x989680 ;  /* 0x009896800000995d */ /* 0x004fea0003900000 */
[----:B------:R-:W2:Y:S02]  /*af70*/  @!P1 SYNCS.PHASECHK.TRANS64 P1, [R2+URZ+0x70], R5 ;  /* 0x00007005020095a7 */ /* 0x000ea400080210ff */
[----:B--2---:R-:W-:Y:S05]  /*af80*/  @!P1 BRA `(.L_x_52) ;  /* 0xfffffffc00f09947 */ /* 0x004fea000383ffff */
[----:B------:R-:W-:Y:S05]  /*af90*/  BRA `(.L_x_185) ;  /* 0xffffff8000447947 */ /* 0x000fea000383ffff */
.L_x_55:
[----:B------:R-:W-:-:S07]  /*afa0*/  MOV R0, UR4 ;  /* 0x0000000400007c02 */ /* 0x000fce0008000f00 */
.L_x_186:
[----:B-1----:R1:W2:Y:S02]  /*afb0*/  SYNCS.PHASECHK.TRANS64.TRYWAIT P0, [R0+URZ+0x80], R3 ;  /* 0x00008003000075a7 */ /* 0x0022a400080011ff */
[----:B--2---:R-:W-:Y:S05]  /*afc0*/  @!P0 NANOSLEEP.SYNCS 0x989680 ;  /* 0x009896800000895d */ /* 0x004fea0003900000 */
[----:B------:R-:W2:Y:S02]  /*afd0*/  @!P0 SYNCS.PHASECHK.TRANS64 P0, [R0+URZ+0x80], R3 ;  /* 0x00008003000085a7 */ /* 0x000ea400080010ff */
[----:B--2---:R-:W-:Y:S05]  /*afe0*/  @!P0 BRA `(.L_x_186) ;  /* 0xfffffffc00f08947 */ /* 0x004fea000383ffff */
[----:B------:R-:W-:Y:S05]  /*aff0*/  BRA `(.L_x_54) ;  /* 0xffffff8000987947 */ /* 0x000fea000383ffff */
.L_x_62:
[----:B-1----:R1:W2:Y:S02]  /*b000*/  SYNCS.PHASECHK.TRANS64.TRYWAIT P1, [R0+URZ+0x70], R5 ;  /* 0x00007005000075a7 */ /* 0x0022a400080211ff */
[----:B--2---:R-:W-:Y:S05]  /*b010*/  @!P1 NANOSLEEP.SYNCS 0x989680 ;  /* 0x009896800000995d */ /* 0x004fea0003900000 */
[----:B------:R-:W2:Y:S02]  /*b020*/  @!P1 SYNCS.PHASECHK.TRANS64 P1, [R0+URZ+0x70], R5 ;  /* 0x00007005000095a7 */ /* 0x000ea400080210ff */
[----:B--2---:R-:W-:Y:S05]  /*b030*/  @!P1 BRA `(.L_x_62) ;  /* 0xfffffffc00f09947 */ /* 0x004fea000383ffff */
[----:B------:R-:W-:Y:S05]  /*b040*/  BRA `(.L_x_187) ;  /* 0xffffff88002c7947 */ /* 0x000fea000383ffff */
.L_x_63:
[----:B------:R-:W-:-:S07]  /*b050*/  MOV R3, UR46 ;  /* 0x0000002e00037c02 */ /* 0x000fce0008000f00 */
.L_x_188:
[----:B-1----:R1:W2:Y:S02]  /*b060*/  SYNCS.PHASECHK.TRANS64.TRYWAIT P0, [R3+URZ+0xb0], R0 ;  /* 0x0000b000030075a7 */ /* 0x0022a400080011ff */
[----:B--2---:R-:W-:Y:S05]  /*b070*/  @!P0 NANOSLEEP.SYNCS 0x989680 ;  /* 0x009896800000895d */ /* 0x004fea0003900000 */
[----:B------:R-:W2:Y:S02]  /*b080*/  @!P0 SYNCS.PHASECHK.TRANS64 P0, [R3+URZ+0xb0], R0 ;  /* 0x0000b000030085a7 */ /* 0x000ea400080010ff */
[----:B--2---:R-:W-:Y:S05]  /*b090*/  @!P0 BRA `(.L_x_188) ;  /* 0xfffffffc00f08947 */ /* 0x004fea000383ffff */
[----:B------:R-:W-:Y:S05]  /*b0a0*/  BRA `(.L_x_189) ;  /* 0xffffff88007c7947 */ /* 0x000fea000383ffff */
.L_x_66:
[----:B------:R-:W-:Y:S07]  /*b0b0*/  MOV R0, UR7 ;  /* 0x0000000700007c02 */ /* 0x000fee0008000f00 */
.L_x_190:
[----:B-1----:R1:W2:Y:S02]  /*b0c0*/  SYNCS.PHASECHK.TRANS64.TRYWAIT P0, [R0+URZ], R3 ;  /* 0x00000003000075a7 */ /* 0x0022a400080011ff */
[----:B--2---:R-:W-:Y:S05]  /*b0d0*/  @!P0 NANOSLEEP.SYNCS 0x989680 ;  /* 0x009896800000895d */ /* 0x004fea0003900000 */
[----:B------:R-:W2:Y:S02]  /*b0e0*/  @!P0 SYNCS.PHASECHK.TRANS64 P0, [R0+URZ], R3 ;  /* 0x00000003000085a7 */ /* 0x000ea400080010ff */
[----:B--2---:R-:W-:Y:S05]  /*b0f0*/  @!P0 BRA `(.L_x_190) ;  /* 0xfffffffc00f08947 */ /* 0x004fea000383ffff */
[----:B------:R-:W-:Y:S05]  /*b100*/  BRA `(.L_x_65) ;  /* 0xffffff8800987947 */ /* 0x000fea000383ffff */
.L_x_69:
[----:B------:R-:W-:-:S07]  /*b110*/  MOV R0, UR4 ;  /* 0x0000000400007c02 */ /* 0x000fce0008000f00 */
.L_x_191:
[----:B--2---:R2:W4:Y:S02]  /*b120*/  SYNCS.PHASECHK.TRANS64.TRYWAIT P0, [R0+URZ], R3 ;  /* 0x00000003000075a7 */ /* 0x00452400080011ff */
[----:B----4-:R-:W-:Y:S05]  /*b130*/  @!P0 NANOSLEEP.SYNCS 0x989680 ;  /* 0x009896800000895d */ /* 0x010fea0003900000 */
[----:B------:R-:W4:Y:S02]  /*b140*/  @!P0 SYNCS.PHASECHK.TRANS64 P0, [R0+URZ], R3 ;  /* 0x00000003000085a7 */ /* 0x000f2400080010ff */
[----:B----4-:R-:W-:Y:S05]  /*b150*/  @!P0 BRA `(.L_x_191) ;  /* 0xfffffffc00f08947 */ /* 0x010fea000383ffff */
[----:B------:R-:W-:Y:S05]  /*b160*/  BRA `(.L_x_192) ;  /* 0xffffff8c00c47947 */ /* 0x000fea000383ffff */
.L_x_70:
[----:B------:R-:W-:-:S07]  /*b170*/  MOV R0, UR5 ;  /* 0x0000000500007c02 */ /* 0x000fce0008000f00 */
.L_x_193:
[----:B-1----:R1:W2:Y:S02]  /*b180*/  SYNCS.PHASECHK.TRANS64.TRYWAIT P0, [R0+URZ], R3 ;  /* 0x00000003000075a7 */ /* 0x0022a400080011ff */
[----:B--2---:R-:W-:Y:S05]  /*b190*/  @!P0 NANOSLEEP.SYNCS 0x989680 ;  /* 0x009896800000895d */ /* 0x004fea0003900000 */
[----:B------:R-:W2:Y:S02]  /*b1a0*/  @!P0 SYNCS.PHASECHK.TRANS64 P0, [R0+URZ], R3 ;  /* 0x00000003000085a7 */ /* 0x000ea400080010ff */
[----:B--2---:R-:W-:Y:S05]  /*b1b0*/  @!P0 BRA `(.L_x_193) ;  /* 0xfffffffc00f08947 */ /* 0x004fea000383ffff */
[----:B------:R-:W-:Y:S05]  /*b1c0*/  BRA `(.L_x_194) ;  /* 0xffffff8c00d07947 */ /* 0x000fea000383ffff */
.L_x_71:
[----:B------:R-:W-:-:S07]  /*b1d0*/  MOV R0, UR5 ;  /* 0x0000000500007c02 */ /* 0x000fce0008000f00 */
.L_x_195:
[----:B-1----:R1:W2:Y:S02]  /*b1e0*/  SYNCS.PHASECHK.TRANS64.TRYWAIT P0, [R0+URZ], R3 ;  /* 0x00000003000075a7 */ /* 0x0022a400080011ff */
[----:B--2---:R-:W-:Y:S05]  /*b1f0*/  @!P0 NANOSLEEP.SYNCS 0x989680 ;  /* 0x009896800000895d */ /* 0x004fea0003900000 */
[----:B------:R-:W2:Y:S02]  /*b200*/  @!P0 SYNCS.PHASECHK.TRANS64 P0, [R0+URZ], R3 ;  /* 0x00000003000085a7 */ /* 0x000ea400080010ff */
[----:B--2---:R-:W-:Y:S05]  /*b210*/  @!P0 BRA `(.L_x_195) ;  /* 0xfffffffc00f08947 */ /* 0x004fea000383ffff */
[----:B------:R-:W-:Y:S05]  /*b220*/  BRA `(.L_x_196) ;  /* 0xffffff8c00dc7947 */ /* 0x000fea000383ffff */
.L_x_72:
[----:B------:R-:W-:-:S07]  /*b230*/  MOV R0, UR4 ;  /* 0x0000000400007c02 */ /* 0x000fce0008000f00 */
.L_x_197:
[----:B-1----:R1:W2:Y:S02]  /*b240*/  SYNCS.PHASECHK.TRANS64.TRYWAIT P0, [R0+URZ], R3 ;  /* 0x00000003000075a7 */ /* 0x0022a400080011ff */
[----:B--2---:R-:W-:Y:S05]  /*b250*/  @!P0 NANOSLEEP.SYNCS 0x989680 ;  /* 0x009896800000895d */ /* 0x004fea0003900000 */
[----:B------:R-:W2:Y:S02]  /*b260*/  @!P0 SYNCS.PHASECHK.TRANS64 P0, [R0+URZ], R3 ;  /* 0x00000003000085a7 */ /* 0x000ea400080010ff */
[----:B--2---:R-:W-:Y:S05]  /*b270*/  @!P0 BRA `(.L_x_197) ;  /* 0xfffffffc00f08947 */ /* 0x004fea000383ffff */
[----:B------:R-:W-:Y:S05]  /*b280*/  BRA `(.L_x_198) ;  /* 0xffffff8c00e87947 */ /* 0x000fea000383ffff */
.L_x_77:
[----:B--2---:R2:W3:Y:S02]  /*b290*/  SYNCS.PHASECHK.TRANS64.TRYWAIT P0, [R12+URZ+0x70], R9 ;  /* 0x000070090c0075a7 */ /* 0x0044e400080011ff */
[----:B---3--:R-:W-:Y:S05]  /*b2a0*/  @!P0 NANOSLEEP.SYNCS 0x989680 ;  /* 0x009896800000895d */ /* 0x008fea0003900000 */
[----:B------:R-:W3:Y:S02]  /*b2b0*/  @!P0 SYNCS.PHASECHK.TRANS64 P0, [R12+URZ+0x70], R9 ;  /* 0x000070090c0085a7 */ /* 0x000ee400080010ff */
[----:B---3--:R-:W-:Y:S05]  /*b2c0*/  @!P0 BRA `(.L_x_77) ;  /* 0xfffffffc00f08947 */ /* 0x008fea000383ffff */
[----:B------:R-:W-:Y:S05]  /*b2d0*/  BRA `(.L_x_199) ;  /* 0xffffff9400007947 */ /* 0x000fea000383ffff */
.L_x_80:
[----:B------:R-:W-:Y:S07]  /*b2e0*/  MOV R0, UR21 ;  /* 0x0000001500007c02 */ /* 0x000fee0008000f00 */
.L_x_200:
[----:B--2---:R2:W3:Y:S02]  /*b2f0*/  SYNCS.PHASECHK.TRANS64.TRYWAIT P2, [R0+URZ+0x68], R9 ;  /* 0x00006809000075a7 */ /* 0x0044e400080411ff */
[----:B---3--:R-:W-:Y:S05]  /*b300*/  @!P2 NANOSLEEP.SYNCS 0x989680 ;  /* 0x009896800000a95d */ /* 0x008fea0003900000 */
[----:B------:R-:W3:Y:S02]  /*b310*/  @!P2 SYNCS.PHASECHK.TRANS64 P2, [R0+URZ+0x68], R9 ;  /* 0x000068090000a5a7 */ /* 0x000ee400080410ff */
[----:B---3--:R-:W-:Y:S05]  /*b320*/  @!P2 BRA `(.L_x_200) ;  /* 0xfffffffc00f0a947 */ /* 0x008fea000383ffff */
[----:B------:R-:W-:Y:S05]  /*b330*/  BRA `(.L_x_79) ;  /* 0xffffff98006c7947 */ /* 0x000fea000383ffff */
.L_x_83:
[----:B------:R-:W-:Y:S07]  /*b340*/  MOV R9, UR21 ;  /* 0x0000001500097c02 */ /* 0x000fee0008000f00 */
.L_x_201:
[----:B--2---:R2:W3:Y:S02]  /*b350*/  SYNCS.PHASECHK.TRANS64.TRYWAIT P0, [R9+URZ+0x40], R10 ;  /* 0x0000400a090075a7 */ /* 0x0044e400080011ff */
[----:B---3--:R-:W-:Y:S05]  /*b360*/  @!P0 NANOSLEEP.SYNCS 0x989680 ;  /* 0x009896800000895d */ /* 0x008fea0003900000 */
[----:B------:R-:W3:Y:S02]  /*b370*/  @!P0 SYNCS.PHASECHK.TRANS64 P0, [R9+URZ+0x40], R10 ;  /* 0x0000400a090085a7 */ /* 0x000ee400080010ff */
[----:B---3--:R-:W-:Y:S05]  /*b380*/  @!P0 BRA `(.L_x_201) ;  /* 0xfffffffc00f08947 */ /* 0x008fea000383ffff */
[----:B------:R-:W-:Y:S05]  /*b390*/  BRA `(.L_x_202) ;  /* 0xffffff9800c87947 */ /* 0x000fea000383ffff */
.L_x_84:
[----:B------:R-:W-:Y:S07]  /*b3a0*/  MOV R9, UR21 ;  /* 0x0000001500097c02 */ /* 0x000fee0008000f00 */
.L_x_203:
[----:B--2---:R2:W3:Y:S02]  /*b3b0*/  SYNCS.PHASECHK.TRANS64.TRYWAIT P0, [R9+URZ+0x48], R10 ;  /* 0x0000480a090075a7 */ /* 0x0044e400080011ff */
[----:B---3--:R-:W-:Y:S05]  /*b3c0*/  @!P0 NANOSLEEP.SYNCS 0x989680 ;  /* 0x009896800000895d */ /* 0x008fea0003900000 */
[----:B------:R-:W3:Y:S02]  /*b3d0*/  @!P0 SYNCS.PHASECHK.TRANS64 P0, [R9+URZ+0x48], R10 ;  /* 0x0000480a090085a7 */ /* 0x000ee400080010ff */
[----:B---3--:R-:W-:Y:S05]  /*b3e0*/  @!P0 BRA `(.L_x_203) ;  /* 0xfffffffc00f08947 */ /* 0x008fea000383ffff */
[----:B------:R-:W-:Y:S05]  /*b3f0*/  BRA `(.L_x_204) ;  /* 0xffffff9c00087947 */ /* 0x000fea000383ffff */
.L_x_85:
[----:B------:R-:W-:Y:S07]  /*b400*/  MOV R9, UR21 ;  /* 0x0000001500097c02 */ /* 0x000fee0008000f00 */
.L_x_205:
[----:B--2---:R2:W3:Y:S02]  /*b410*/  SYNCS.PHASECHK.TRANS64.TRYWAIT P0, [R9+URZ+0x50], R10 ;  /* 0x0000500a090075a7 */ /* 0x0044e400080011ff */
[----:B---3--:R-:W-:Y:S05]  /*b420*/  @!P0 NANOSLEEP.SYNCS 0x989680 ;  /* 0x009896800000895d */ /* 0x008fea0003900000 */
[----:B------:R-:W3:Y:S02]  /*b430*/  @!P0 SYNCS.PHASECHK.TRANS64 P0, [R9+URZ+0x50], R10 ;  /* 0x0000500a090085a7 */ /* 0x000ee400080010ff */
[----:B---3--:R-:W-:Y:S05]  /*b440*/  @!P0 BRA `(.L_x_205) ;  /* 0xfffffffc00f08947 */ /* 0x008fea000383ffff */
[----:B------:R-:W-:Y:S05]  /*b450*/  BRA `(.L_x_206) ;  /* 0xffffff9c004c7947 */ /* 0x000fea000383ffff */
.L_x_86:
[----:B------:R-:W-:Y:S07]  /*b460*/  MOV R9, UR21 ;  /* 0x0000001500097c02 */ /* 0x000fee0008000f00 */
.L_x_207:
[----:B--2---:R2:W3:Y:S02]  /*b470*/  SYNCS.PHASECHK.TRANS64.TRYWAIT P0, [R9+URZ+0x58], R10 ;  /* 0x0000580a090075a7 */ /* 0x0044e400080011ff */
[----:B---3--:R-:W-:Y:S05]  /*b480*/  @!P0 NANOSLEEP.SYNCS 0x989680 ;  /* 0x009896800000895d */ /* 0x008fea0003900000 */
[----:B------:R-:W3:Y:S02]  /*b490*/  @!P0 SYNCS.PHASECHK.TRANS64 P0, [R9+URZ+0x58], R10 ;  /* 0x0000580a090085a7 */ /* 0x000ee400080010ff */
[----:B---3--:R-:W-:Y:S05]  /*b4a0*/  @!P0 BRA `(.L_x_207) ;  /* 0xfffffffc00f08947 */ /* 0x008fea000383ffff */
[----:B------:R-:W-:Y:S05]  /*b4b0*/  BRA `(.L_x_208) ;  /* 0xffffff9c00947947 */ /* 0x000fea000383ffff */
.L_x_87:
[----:B------:R-:W-:Y:S07]  /*b4c0*/  MOV R0, UR21 ;  /* 0x0000001500007c02 */ /* 0x000fee0008000f00 */
.L_x_209:
[----:B--2---:R2:W3:Y:S02]  /*b4d0*/  SYNCS.PHASECHK.TRANS64.TRYWAIT P0, [R0+URZ+0x40], R9 ;  /* 0x00004009000075a7 */ /* 0x0044e400080011ff */
[----:B---3--:R-:W-:Y:S05]  /*b4e0*/  @!P0 NANOSLEEP.SYNCS 0x989680 ;  /* 0x009896800000895d */ /* 0x008fea0003900000 */
[----:B------:R-:W3:Y:S02]  /*b4f0*/  @!P0 SYNCS.PHASECHK.TRANS64 P0, [R0+URZ+0x40], R9 ;  /* 0x00004009000085a7 */ /* 0x000ee400080010ff */
[----:B---3--:R-:W-:Y:S05]  /*b500*/  @!P0 BRA `(.L_x_209) ;  /* 0xfffffffc00f08947 */ /* 0x008fea000383ffff */
[----:B------:R-:W-:Y:S05]  /*b510*/  BRA `(.L_x_210) ;  /* 0xffffff9c00e07947 */ /* 0x000fea000383ffff */
.L_x_88:
[----:B------:R-:W-:Y:S07]  /*b520*/  MOV R0, UR21 ;  /* 0x0000001500007c02 */ /* 0x000fee0008000f00 */
.L_x_211:
[----:B--2---:R2:W3:Y:S02]  /*b530*/  SYNCS.PHASECHK.TRANS64.TRYWAIT P0, [R0+URZ+0x48], R9 ;  /* 0x00004809000075a7 */ /* 0x0044e400080011ff */
[----:B---3--:R-:W-:Y:S05]  /*b540*/  @!P0 NANOSLEEP.SYNCS 0x989680 ;  /* 0x009896800000895d */ /* 0x008fea0003900000 */
[----:B------:R-:W3:Y:S02]  /*b550*/  @!P0 SYNCS.PHASECHK.TRANS64 P0, [R0+URZ+0x48], R9 ;  /* 0x00004809000085a7 */ /* 0x000ee400080010ff */
[----:B---3--:R-:W-:Y:S05]  /*b560*/  @!P0 BRA `(.L_x_211) ;  /* 0xfffffffc00f08947 */ /* 0x008fea000383ffff */
[----:B------:R-:W-:Y:S05]  /*b570*/  BRA `(.L_x_212) ;  /* 0xffffffa000287947 */ /* 0x000fea000383ffff */
.L_x_89:
[----:B------:R-:W-:Y:S07]  /*b580*/  MOV R0, UR21 ;  /* 0x0000001500007c02 */ /* 0x000fee0008000f00 */
.L_x_213:
[----:B--2---:R2:W3:Y:S02]  /*b590*/  SYNCS.PHASECHK.TRANS64.TRYWAIT P0, [R0+URZ+0x50], R9 ;  /* 0x00005009000075a7 */ /* 0x0044e400080011ff */
[----:B---3--:R-:W-:Y:S05]  /*b5a0*/  @!P0 NANOSLEEP.SYNCS 0x989680 ;  /* 0x009896800000895d */ /* 0x008fea0003900000 */
[----:B------:R-:W3:Y:S02]  /*b5b0*/  @!P0 SYNCS.PHASECHK.TRANS64 P0, [R0+URZ+0x50], R9 ;  /* 0x00005009000085a7 */ /* 0x000ee400080010ff */
[----:B---3--:R-:W-:Y:S05]  /*b5c0*/  @!P0 BRA `(.L_x_213) ;  /* 0xfffffffc00f08947 */ /* 0x008fea000383ffff */
[----:B------:R-:W-:Y:S05]  /*b5d0*/  BRA `(.L_x_214) ;  /* 0xffffffa000707947 */ /* 0x000fea000383ffff */
.L_x_90:
[----:B------:R-:W-:Y:S07]  /*b5e0*/  MOV R0, UR21 ;  /* 0x0000001500007c02 */ /* 0x000fee0008000f00 */
.L_x_215:
[----:B--2---:R2:W3:Y:S02]  /*b5f0*/  SYNCS.PHASECHK.TRANS64.TRYWAIT P0, [R0+URZ+0x58], R9 ;  /* 0x00005809000075a7 */ /* 0x0044e400080011ff */
[----:B---3--:R-:W-:Y:S05]  /*b600*/  @!P0 NANOSLEEP.SYNCS 0x989680 ;  /* 0x009896800000895d */ /* 0x008fea0003900000 */
[----:B------:R-:W3:Y:S02]  /*b610*/  @!P0 SYNCS.PHASECHK.TRANS64 P0, [R0+URZ+0x58], R9 ;  /* 0x00005809000085a7 */ /* 0x000ee400080010ff */
[----:B---3--:R-:W-:Y:S05]  /*b620*/  @!P0 BRA `(.L_x_215) ;  /* 0xfffffffc00f08947 */ /* 0x008fea000383ffff */
[----:B------:R-:W-:Y:S05]  /*b630*/  BRA `(.L_x_216) ;  /* 0xffffffa000b47947 */ /* 0x000fea000383ffff */
.L_x_92:
[----:B------:R-:W-:-:S07]  /*b640*/  MOV R3, UR21 ;  /* 0x0000001500037c02 */ /* 0x000fce0008000f00 */
.L_x_217:
[----:B---3--:R3:W4:Y:S02]  /*b650*/  SYNCS.PHASECHK.TRANS64.TRYWAIT P0, [R3+URZ+0x40], R10 ;  /* 0x0000400a030075a7 */ /* 0x00872400080011ff */
[----:B----4-:R-:W-:Y:S05]  /*b660*/  @!P0 NANOSLEEP.SYNCS 0x989680 ;  /* 0x009896800000895d */ /* 0x010fea0003900000 */
[----:B------:R-:W4:Y:S02]  /*b670*/  @!P0 SYNCS.PHASECHK.TRANS64 P0, [R3+URZ+0x40], R10 ;  /* 0x0000400a030085a7 */ /* 0x000f2400080010ff */
[----:B----4-:R-:W-:Y:S05]  /*b680*/  @!P0 BRA `(.L_x_217) ;  /* 0xfffffffc00f08947 */ /* 0x010fea000383ffff */
[----:B------:R-:W-:Y:S05]  /*b690*/  BRA `(.L_x_218) ;  /* 0xffffffa400247947 */ /* 0x000fea000383ffff */
.L_x_93:
[----:B---3--:R-:W-:-:S07]  /*b6a0*/  MOV R3, UR21 ;  /* 0x0000001500037c02 */ /* 0x008fce0008000f00 */
.L_x_219:
[----:B---3--:R3:W4:Y:S02]  /*b6b0*/  SYNCS.PHASECHK.TRANS64.TRYWAIT P0, [R3+URZ+0x48], R10 ;  /* 0x0000480a030075a7 */ /* 0x00872400080011ff */
[----:B----4-:R-:W-:Y:S05]  /*b6c0*/  @!P0 NANOSLEEP.SYNCS 0x989680 ;  /* 0x009896800000895d */ /* 0x010fea0003900000 */
[----:B------:R-:W4:Y:S02]  /*b6d0*/  @!P0 SYNCS.PHASECHK.TRANS64 P0, [R3+URZ+0x48], R10 ;  /* 0x0000480a030085a7 */ /* 0x000f2400080010ff */
[----:B----4-:R-:W-:Y:S05]  /*b6e0*/  @!P0 BRA `(.L_x_219) ;  /* 0xfffffffc00f08947 */ /* 0x010fea000383ffff */
[----:B------:R-:W-:Y:S05]  /*b6f0*/  BRA `(.L_x_220) ;  /* 0xffffffa400147947 */ /* 0x000fea000383ffff */
.L_x_94:
[----:B---3--:R-:W-:-:S07]  /*b700*/  MOV R3, UR21 ;  /* 0x0000001500037c02 */ /* 0x008fce0008000f00 */
.L_x_221:
[----:B---3--:R3:W4:Y:S02]  /*b710*/  SYNCS.PHASECHK.TRANS64.TRYWAIT P0, [R3+URZ+0x50], R10 ;  /* 0x0000500a030075a7 */ /* 0x00872400080011ff */
[----:B----4-:R-:W-:Y:S05]  /*b720*/  @!P0 NANOSLEEP.SYNCS 0x989680 ;  /* 0x009896800000895d */ /* 0x010fea0003900000 */
[----:B------:R-:W4:Y:S02]  /*b730*/  @!P0 SYNCS.PHASECHK.TRANS64 P0, [R3+URZ+0x50], R10 ;  /* 0x0000500a030085a7 */ /* 0x000f2400080010ff */
[----:B----4-:R-:W-:Y:S05]  /*b740*/  @!P0 BRA `(.L_x_221) ;  /* 0xfffffffc00f08947 */ /* 0x010fea000383ffff */
[----:B------:R-:W-:Y:S05]  /*b750*/  BRA `(.L_x_222) ;  /* 0xffffffa400087947 */ /* 0x000fea000383ffff */
.L_x_96:
[----:B--2---:R2:W4:Y:S02]  /*b760*/  SYNCS.PHASECHK.TRANS64.TRYWAIT P0, [R0+URZ+0x70], R3 ;  /* 0x00007003000075a7 */ /* 0x00452400080011ff */
[----:B----4-:R-:W-:Y:S05]  /*b770*/  @!P0 NANOSLEEP.SYNCS 0x989680 ;  /* 0x009896800000895d */ /* 0x010fea0003900000 */
[----:B------:R-:W4:Y:S02]  /*b780*/  @!P0 SYNCS.PHASECHK.TRANS64 P0, [R0+URZ+0x70], R3 ;  /* 0x00007003000085a7 */ /* 0x000f2400080010ff */
[----:B----4-:R-:W-:Y:S05]  /*b790*/  @!P0 BRA `(.L_x_96) ;  /* 0xfffffffc00f08947 */ /* 0x010fea000383ffff */
[----:B------:R-:W-:Y:S05]  /*b7a0*/  BRA `(.L_x_223) ;  /* 0xffffffa400d87947 */ /* 0x000fea000383ffff */
.L_x_107:
[----:B-1----:R-:W-:Y:S04]  /*b7b0*/  MOV R0, UR43 ;  /* 0x0000002b00007c02 */ /* 0x002fe80008000f00 */
[----:B------:R1:W2:Y:S03]  /*b7c0*/  SYNCS.PHASECHK.TRANS64.TRYWAIT P0, [R0+URZ+0x20], R3 ;  /* 0x00002003000075a7 */ /* 0x0002a600080011ff */
[----:B--2---:R-:W-:Y:S05]  /*b7d0*/  @!P0 NANOSLEEP.SYNCS 0x989680 ;  /* 0x009896800000895d */ /* 0x004fea0003900000 */
[----:B------:R-:W2:Y:S02]  /*b7e0*/  @!P0 SYNCS.PHASECHK.TRANS64 P0, [R0+URZ+0x20], R3 ;  /* 0x00002003000085a7 */ /* 0x000ea400080010ff */
[----:B--2---:R-:W-:Y:S05]  /*b7f0*/  @!P0 BRA `(.L_x_107) ;  /* 0xfffffffc00ec8947 */ /* 0x004fea000383ffff */
[----:B------:R-:W-:Y:S05]  /*b800*/  BRA `(.L_x_106) ;  /* 0xffffffb400607947 */ /* 0x000fea000383ffff */
.L_x_109:
[----:B-1----:R1:W4:Y:S02]  /*b810*/  SYNCS.PHASECHK.TRANS64.TRYWAIT P1, [R87+URZ+0x90], R2 ;  /* 0x00009002570075a7 */ /* 0x00232400080211ff */
[----:B----4-:R-:W-:Y:S05]  /*b820*/  @!P1 NANOSLEEP.SYNCS 0x989680 ;  /* 0x009896800000995d */ /* 0x010fea0003900000 */
[----:B------:R-:W4:Y:S02]  /*b830*/  @!P1 SYNCS.PHASECHK.TRANS64 P1, [R87+URZ+0x90], R2 ;  /* 0x00009002570095a7 */ /* 0x000f2400080210ff */
[----:B----4-:R-:W-:Y:S05]  /*b840*/  @!P1 BRA `(.L_x_109) ;  /* 0xfffffffc00f09947 */ /* 0x010fea000383ffff */
[----:B------:R-:W-:Y:S05]  /*b850*/  BRA `(.L_x_108) ;  /* 0xffffffb4008c7947 */ /* 0x000fea000383ffff */
.L_x_118:
[----:B--2---:R2:W3:Y:S02]  /*b860*/  SYNCS.PHASECHK.TRANS64.TRYWAIT P0, [R3+URZ+0x20], R0 ;  /* 0x00002000030075a7 */ /* 0x0044e400080011ff */
[----:B---3--:R-:W-:Y:S05]  /*b870*/  @!P0 NANOSLEEP.SYNCS 0x989680 ;  /* 0x009896800000895d */ /* 0x008fea0003900000 */
[----:B------:R-:W3:Y:S02]  /*b880*/  @!P0 SYNCS.PHASECHK.TRANS64 P0, [R3+URZ+0x20], R0 ;  /* 0x00002000030085a7 */ /* 0x000ee400080010ff */
[----:B---3--:R-:W-:Y:S05]  /*b890*/  @!P0 BRA `(.L_x_118) ;  /* 0xfffffffc00f08947 */ /* 0x008fea000383ffff */
[----:B------:R-:W-:Y:S05]  /*b8a0*/  BRA `(.L_x_117) ;  /* 0xffffffbc00307947 */ /* 0x000fea000383ffff */
.L_x_126:
[----:B--2---:R2:W3:Y:S02]  /*b8b0*/  SYNCS.PHASECHK.TRANS64.TRYWAIT P0, [R21+URZ+0x20], R4 ;  /* 0x00002004150075a7 */ /* 0x0044e400080011ff */
[----:B---3--:R-:W-:Y:S05]  /*b8c0*/  @!P0 NANOSLEEP.SYNCS 0x989680 ;  /* 0x009896800000895d */ /* 0x008fea0003900000 */
[----:B------:R-:W3:Y:S02]  /*b8d0*/  @!P0 SYNCS.PHASECHK.TRANS64 P0, [R21+URZ+0x20], R4 ;  /* 0x00002004150085a7 */ /* 0x000ee400080010ff */
[----:B---3--:R-:W-:Y:S05]  /*b8e0*/  @!P0 BRA `(.L_x_126) ;  /* 0xfffffffc00f08947 */ /* 0x008fea000383ffff */
[----:B------:R-:W-:Y:S05]  /*b8f0*/  BRA `(.L_x_125) ;  /* 0xffffffc000f47947 */ /* 0x000fea000383ffff */
.L_x_134:
[----:B--2---:R2:W3:Y:S02]  /*b900*/  SYNCS.PHASECHK.TRANS64.TRYWAIT P0, [R21+URZ+0x20], R4 ;  /* 0x00002004150075a7 */ /* 0x0044e400080011ff */
[----:B---3--:R-:W-:Y:S05]  /*b910*/  @!P0 NANOSLEEP.SYNCS 0x989680 ;  /* 0x009896800000895d */ /* 0x008fea0003900000 */
[----:B------:R-:W3:Y:S02]  /*b920*/  @!P0 SYNCS.PHASECHK.TRANS64 P0, [R21+URZ+0x20], R4 ;  /* 0x00002004150085a7 */ /* 0x000ee400080010ff */
[----:B---3--:R-:W-:Y:S05]  /*b930*/  @!P0 BRA `(.L_x_134) ;  /* 0xfffffffc00f08947 */ /* 0x008fea000383ffff */
[----:B------:R-:W-:Y:S05]  /*b940*/  BRA `(.L_x_133) ;  /* 0xffffffc800bc7947 */ /* 0x000fea000383ffff */
.L_x_142:
[----:B--2---:R2:W3:Y:S02]  /*b950*/  SYNCS.PHASECHK.TRANS64.TRYWAIT P0, [R21+URZ+0x20], R4 ;  /* 0x00002004150075a7 */ /* 0x0044e400080011ff */
[----:B---3--:R-:W-:Y:S05]  /*b960*/  @!P0 NANOSLEEP.SYNCS 0x989680 ;  /* 0x009896800000895d */ /* 0x008fea0003900000 */
[----:B------:R-:W3:Y:S02]  /*b970*/  @!P0 SYNCS.PHASECHK.TRANS64 P0, [R21+URZ+0x20], R4 ;  /* 0x00002004150085a7 */ /* 0x000ee400080010ff */
[----:B---3--:R-:W-:Y:S05]  /*b980*/  @!P0 BRA `(.L_x_142) ;  /* 0xfffffffc00f08947 */ /* 0x008fea000383ffff */
[----:B------:R-:W-:Y:S05]  /*b990*/  BRA `(.L_x_141) ;  /* 0xffffffd000907947 */ /* 0x000fea000383ffff */
.L_x_150:
[----:B--2---:R2:W3:Y:S02]  /*b9a0*/  SYNCS.PHASECHK.TRANS64.TRYWAIT P0, [R21+URZ+0x20], R4 ;  /* 0x00002004150075a7 */ /* 0x0044e400080011ff */
[----:B---3--:R-:W-:Y:S05]  /*b9b0*/  @!P0 NANOSLEEP.SYNCS 0x989680 ;  /* 0x009896800000895d */ /* 0x008fea0003900000 */
[----:B------:R-:W3:Y:S02]  /*b9c0*/  @!P0 SYNCS.PHASECHK.TRANS64 P0, [R21+URZ+0x20], R4 ;  /* 0x00002004150085a7 */ /* 0x000ee400080010ff */
[----:B---3--:R-:W-:Y:S05]  /*b9d0*/  @!P0 BRA `(.L_x_150) ;  /* 0xfffffffc00f08947 */ /* 0x008fea000383ffff */
[----:B------:R-:W-:Y:S05]  /*b9e0*/  BRA `(.L_x_149) ;  /* 0xffffffd800747947 */ /* 0x000fea000383ffff */
.L_x_158:
[----:B--2---:R2:W3:Y:S02]  /*b9f0*/  SYNCS.PHASECHK.TRANS64.TRYWAIT P0, [R21+URZ+0x20], R4 ;  /* 0x00002004150075a7 */ /* 0x0044e400080011ff */
[----:B---3--:R-:W-:Y:S05]  /*ba00*/  @!P0 NANOSLEEP.SYNCS 0x989680 ;  /* 0x009896800000895d */ /* 0x008fea0003900000 */
[----:B------:R-:W3:Y:S02]  /*ba10*/  @!P0 SYNCS.PHASECHK.TRANS64 P0, [R21+URZ+0x20], R4 ;  /* 0x00002004150085a7 */ /* 0x000ee400080010ff */
[----:B---3--:R-:W-:Y:S05]  /*ba20*/  @!P0 BRA `(.L_x_158) ;  /* 0xfffffffc00f08947 */ /* 0x008fea000383ffff */
[----:B------:R-:W-:Y:S05]  /*ba30*/  BRA `(.L_x_157) ;  /* 0xffffffe0004c7947 */ /* 0x000fea000383ffff */
.L_x_166:
[----:B--2---:R2:W3:Y:S02]  /*ba40*/  SYNCS.PHASECHK.TRANS64.TRYWAIT P0, [R21+URZ+0x20], R2 ;  /* 0x00002002150075a7 */ /* 0x0044e400080011ff */
[----:B---3--:R-:W-:Y:S05]  /*ba50*/  @!P0 NANOSLEEP.SYNCS 0x989680 ;  /* 0x009896800000895d */ /* 0x008fea0003900000 */
[----:B------:R-:W3:Y:S02]  /*ba60*/  @!P0 SYNCS.PHASECHK.TRANS64 P0, [R21+URZ+0x20], R2 ;  /* 0x00002002150085a7 */ /* 0x000ee400080010ff */
[----:B---3--:R-:W-:Y:S05]  /*ba70*/  @!P0 BRA `(.L_x_166) ;  /* 0xfffffffc00f08947 */ /* 0x008fea000383ffff */
[----:B------:R-:W-:Y:S05]  /*ba80*/  BRA `(.L_x_165) ;  /* 0xffffffe800247947 */ /* 0x000fea000383ffff */
        .weak           $__internal_0_$__cuda_sm10x_tcgen05_guardrail_trap_col_being_dealloced_not_returned_by_alloc
        .type           $__internal_0_$__cuda_sm10x_tcgen05_guardrail_trap_col_being_dealloced_not_returned_by_alloc,@function
        .size           $__internal_0_$__cuda_sm10x_tcgen05_guardrail_trap_col_being_dealloced_not_returned_by_alloc,($__internal_1_$__cuda_sm10x_tcgen05_guardrail_trap_phase_invalid_during_alloc - $__internal_0_$__cuda_sm10x_tcgen05_guardrail_trap_col_being_dealloced_not_returned_by_alloc)
$__internal_0_$__cuda_sm10x_tcgen05_guardrail_trap_col_being_dealloced_not_returned_by_alloc:
[----:B------:R-:W-:Y:S05]  /*ba90*/  BPT.TRAP 0x1 ;  /* 0x000000040000795c */ /* 0x000fea0000300000 */
[----:B------:R-:W-:-:S04]  /*baa0*/  HFMA2 R3, -RZ, RZ, 0, 0 ;  /* 0x00000000ff037431 */ /* 0x000fc800000001ff */
[----:B------:R-:W-:Y:S05]  /*bab0*/  RET.REL.NODEC R2 `(_ZN7cutlass13device_kernelINS_4gemm6kernel13GemmUniversalIN4cute5tupleIJiiiiEEENS1_10collective13CollectiveMmaINS1_35MainloopSm100TmaUmmaWarpSpecializedILi2ELi2ELi4ENS5_IJNS4_1CILi4EEESB_NSA_ILi1EEEEEEEENS5_IJNSA_ILi64EEENSA_ILi256EEESF_EEEfNS5_IJlSC_lEEEfSI_NS4_8TiledMMAINS4_8MMA_AtomIJNS4_17SM100_MMA_TF32_SSINS_10tfloat32_tESM_fLi64ELi256ELNS4_4UMMA5MajorE0ELSO_0ELNSN_7ScaleInE0ELSP_0EEEEEENS4_6LayoutINS5_IJSC_SC_SC_EEENS5_IJNSA_ILi0EEESU_SU_EEEEENS5_IJNS4_10UnderscoreESX_SX_EEEEENS4_23SM90_TMA_LOAD_MULTICASTENS4_14ComposedLayoutINS4_7SwizzleILi3ELi4ELi3EEENS4_18smem_ptr_flag_bitsILi32EEENSS_INS5_IJNSA_ILi8EEENSA_ILi32EEEEEENS5_IJS17_SC_EEEEEEEvNS4_8identityES10_S1B_vS1C_EENS_8epilogue10collective18CollectiveEpilogueINS1E_23Sm100TmaWarpSpecializedILi4ELi2ELi16ELb1ELb0EEEJSH_NS5_IJNSS_ISF_SC_EENSS_IS17_SC_EEEEEfSI_fSI_NS1E_6fusion15FusionCallbacksIS1I_NS1M_17LinearCombinationIffffLNS_15FloatRoundStyleE2EEESH_S1L_JEEENS4_5SM1004TMEM4LOAD26SM100_TMEM_LOAD_16dp128b8xENS4_13SM90_TMA_LOADES1B_NS4_17SM75_U32x4_LDSM_NENS4_14SM90_TMA_STOREES1B_NS4_17SM90_U32x4_STSM_NENS4_39AutoVectorizingCopyWithAssumedAlignmentILi128EEEEEEvvEEEEvNT_6ParamsE) ;  /* 0xffffff4402507950 */ /* 0x000fea0003c3ffff */
        .weak           $__internal_1_$__cuda_sm10x_tcgen05_guardrail_trap_phase_invalid_during_alloc
        .type           $__internal_1_$__cuda_sm10x_tcgen05_guardrail_trap_phase_invalid_during_alloc,@function
        .size           $__internal_1_$__cuda_sm10x_tcgen05_guardrail_trap_phase_invalid_during_alloc,($__internal_2_$__cuda_sm10x_tcgen05_guardrail_trap_unallocated_columns_being_dealloced - $__internal_1_$__cuda_sm10x_tcgen05_guardrail_trap_phase_invalid_during_alloc)
$__internal_1_$__cuda_sm10x_tcgen05_guardrail_trap_phase_invalid_during_alloc:
[----:B------:R-:W-:Y:S05]  /*bac0*/  BPT.TRAP 0x1 ;  /* 0x000000040000795c */ /* 0x000fea0000300000 */
[----:B------:R-:W-:-:S04]  /*bad0*/  MOV R5, 0x0 ;  /* 0x0000000000057802 */ /* 0x000fc80000000f00 */
[----:B------:R-:W-:Y:S05]  /*bae0*/  RET.REL.NODEC R4 `(_ZN7cutlass13device_kernelINS_4gemm6kernel13GemmUniversalIN4cute5tupleIJiiiiEEENS1_10collective13CollectiveMmaINS1_35MainloopSm100TmaUmmaWarpSpecializedILi2ELi2ELi4ENS5_IJNS4_1CILi4EEESB_NSA_ILi1EEEEEEEENS5_IJNSA_ILi64EEENSA_ILi256EEESF_EEEfNS5_IJlSC_lEEEfSI_NS4_8TiledMMAINS4_8MMA_AtomIJNS4_17SM100_MMA_TF32_SSINS_10tfloat32_tESM_fLi64ELi256ELNS4_4UMMA5MajorE0ELSO_0ELNSN_7ScaleInE0ELSP_0EEEEEENS4_6LayoutINS5_IJSC_SC_SC_EEENS5_IJNSA_ILi0EEESU_SU_EEEEENS5_IJNS4_10UnderscoreESX_SX_EEEEENS4_23SM90_TMA_LOAD_MULTICASTENS4_14ComposedLayoutINS4_7SwizzleILi3ELi4ELi3EEENS4_18smem_ptr_flag_bitsILi32EEENSS_INS5_IJNSA_ILi8EEENSA_ILi32EEEEEENS5_IJS17_SC_EEEEEEEvNS4_8identityES10_S1B_vS1C_EENS_8epilogue10collective18CollectiveEpilogueINS1E_23Sm100TmaWarpSpecializedILi4ELi2ELi16ELb1ELb0EEEJSH_NS5_IJNSS_ISF_SC_EENSS_IS17_SC_EEEEEfSI_fSI_NS1E_6fusion15FusionCallbacksIS1I_NS1M_17LinearCombinationIffffLNS_15FloatRoundStyleE2EEESH_S1L_JEEENS4_5SM1004TMEM4LOAD26SM100_TMEM_LOAD_16dp128b8xENS4_13SM90_TMA_LOADES1B_NS4_17SM75_U32x4_LDSM_NENS4_14SM90_TMA_STOREES1B_NS4_17SM90_U32x4_STSM_NENS4_39AutoVectorizingCopyWithAssumedAlignmentILi128EEEEEEvvEEEEvNT_6ParamsE) ;  /* 0xffffff4404447950 */ /* 0x000fea0003c3ffff */
        .weak           $__internal_2_$__cuda_sm10x_tcgen05_guardrail_trap_unallocated_columns_being_dealloced
        .type           $__internal_2_$__cuda_sm10x_tcgen05_guardrail_trap_unallocated_columns_being_dealloced,@function
        .size           $__internal_2_$__cuda_sm10x_tcgen05_guardrail_trap_unallocated_columns_being_dealloced,(.L_x_225 - $__internal_2_$__cuda_sm10x_tcgen05_guardrail_trap_unallocated_columns_being_dealloced)
$__internal_2_$__cuda_sm10x_tcgen05_guardrail_trap_unallocated_columns_being_dealloced:
[----:B------:R-:W-:Y:S05]  /*baf0*/  BPT.TRAP 0x1 ;  /* 0x000000040000795c */ /* 0x000fea0000300000 */
[----:B------:R-:W-:-:S04]  /*bb00*/  HFMA2 R3, -RZ, RZ, 0, 0 ;  /* 0x00000000ff037431 */ /* 0x000fc800000001ff */
[----:B------:R-:W-:Y:S05]  /*bb10*/  RET.REL.NODEC R2 `(_ZN7cutlass13device_kernelINS_4gemm6kernel13GemmUniversalIN4cute5tupleIJiiiiEEENS1_10collective13CollectiveMmaINS1_35MainloopSm100TmaUmmaWarpSpecializedILi2ELi2ELi4ENS5_IJNS4_1CILi4EEESB_NSA_ILi1EEEEEEEENS5_IJNSA_ILi64EEENSA_ILi256EEESF_EEEfNS5_IJlSC_lEEEfSI_NS4_8TiledMMAINS4_8MMA_AtomIJNS4_17SM100_MMA_TF32_SSINS_10tfloat32_tESM_fLi64ELi256ELNS4_4UMMA5MajorE0ELSO_0ELNSN_7ScaleInE0ELSP_0EEEEEENS4_6LayoutINS5_IJSC_SC_SC_EEENS5_IJNSA_ILi0EEESU_SU_EEEEENS5_IJNS4_10UnderscoreESX_SX_EEEEENS4_23SM90_TMA_LOAD_MULTICASTENS4_14ComposedLayoutINS4_7SwizzleILi3ELi4ELi3EEENS4_18smem_ptr_flag_bitsILi32EEENSS_INS5_IJNSA_ILi8EEENSA_ILi32EEEEEENS5_IJS17_SC_EEEEEEEvNS4_8identityES10_S1B_vS1C_EENS_8epilogue10collective18CollectiveEpilogueINS1E_23Sm100TmaWarpSpecializedILi4ELi2ELi16ELb1ELb0EEEJSH_NS5_IJNSS_ISF_SC_EENSS_IS17_SC_EEEEEfSI_fSI_NS1E_6fusion15FusionCallbacksIS1I_NS1M_17LinearCombinationIffffLNS_15FloatRoundStyleE2EEESH_S1L_JEEENS4_5SM1004TMEM4LOAD26SM100_TMEM_LOAD_16dp128b8xENS4_13SM90_TMA_LOADES1B_NS4_17SM75_U32x4_LDSM_NENS4_14SM90_TMA_STOREES1B_NS4_17SM90_U32x4_STSM_NENS4_39AutoVectorizingCopyWithAssumedAlignmentILi128EEEEEEvvEEEEvNT_6ParamsE) ;  /* 0xffffff4402387950 */ /* 0x000fea0003c3ffff */
.L_x_224:
[----:B------:R-:W-:-:S00]  /*bb20*/  BRA `(.L_x_224) ;  /* 0xfffffffc00fc7947 */ /* 0x000fc0000383ffff */
[----:B------:R-:W-:-:S00]  /*bb30*/  NOP ;  /* 0x0000000000007918 */ /* 0x000fc00000000000 */
        /* <DEDUP_REMOVED lines=12> */
.L_x_225:


//--------------------- .nv.global.init           --------------------------
	.section	.nv.global.init,"aw",@progbits
.nv.global.init:
	.type		$str$27,@object
	.size		$str$27,($str$28 - $str$27)
$str$27:
        /*0000*/ 	.byte	0x28, 0x61, 0x64, 0x64, 0x72, 0x65, 0x73, 0x73, 0x20, 0x26, 0x20, 0x6d, 0x61, 0x73, 0x6b, 0x29
        /*0010*/ 	.byte	0x20, 0x3d, 0x3d, 0x20, 0x30, 0x00
	.type		$str$28,@object
	.size		$str$28,($str$26 - $str$28)
$str$28:
        /*0016*/ 	.byte	0x2f, 0x74, 0x6d, 0x70, 0x2f, 0x63, 0x75, 0x74, 0x6c, 0x61, 0x73, 0x73, 0x5f, 0x73, 0x77, 0x65
        /*0026*/ 	.byte	0x65, 0x70, 0x5f, 0x73, 0x72, 0x63, 0x2f, 0x69, 0x6e, 0x63, 0x6c, 0x75, 0x64, 0x65, 0x2f, 0x63
        /*0036*/ 	.byte	0x75, 0x74, 0x65, 0x2f, 0x70, 0x6f, 0x69, 0x6e, 0x74, 0x65, 0x72, 0x5f, 0x66, 0x6c, 0x61, 0x67
        /*0046*/ 	.byte	0x67, 0x65, 0x64, 0x2e, 0x68, 0x70, 0x70, 0x00
	.type		$str$26,@object
	.size		$str$26,($str$25 - $str$26)
$str$26:
        /*004e*/ 	.byte	0x2f, 0x74, 0x6d, 0x70, 0x2f, 0x63, 0x75, 0x74, 0x6c, 0x61, 0x73, 0x73, 0x5f, 0x73, 0x77, 0x65
        /*005e*/ 	.byte	0x65, 0x70, 0x5f, 0x73, 0x72, 0x63, 0x2f, 0x69, 0x6e, 0x63, 0x6c, 0x75, 0x64, 0x65, 0x2f, 0x63
        /*006e*/ 	.byte	0x75, 0x74, 0x65, 0x2f, 0x61, 0x74, 0x6f, 0x6d, 0x2f, 0x63, 0x6f, 0x70, 0x79, 0x5f, 0x74, 0x72
        /*007e*/ 	.byte	0x61, 0x69, 0x74, 0x73, 0x5f, 0x73, 0x6d, 0x31, 0x30, 0x30, 0x2e, 0x68, 0x70, 0x70, 0x00
	.type		$str$25,@object
	.size		$str$25,(__unnamed_1 - $str$25)
$str$25:
        /*008d*/ 	.byte	0x28, 0x28, 0x75, 0x69, 0x6e, 0x74, 0x33, 0x32, 0x5f, 0x74, 0x28, 0x74, 0x68, 0x72, 0x65, 0x61
        /*009d*/ 	.byte	0x64, 0x49, 0x64, 0x78, 0x2e, 0x78, 0x29, 0x20, 0x2f, 0x20, 0x33, 0x32, 0x29, 0x20, 0x25, 0x20
        /*00ad*/ 	.byte	0x34, 0x29, 0x20, 0x3d, 0x3d, 0x20, 0x28, 0x28, 0x28, 0x74, 0x6d, 0x65, 0x6d, 0x5f, 0x61, 0x64
        /*00bd*/ 	.byte	0x64, 0x72, 0x20, 0x3e, 0x3e, 0x20, 0x31, 0x36, 0x29, 0x20, 0x2f, 0x20, 0x33, 0x32, 0x29, 0x20
        /*00cd*/ 	.byte	0x25, 0x20, 0x34, 0x29, 0x00
	.type		__unnamed_1,@object
	.size		__unnamed_1,(__unnamed_2 - __unnamed_1)
__unnamed_1:
        /*00d2*/ 	.byte	0x61, 0x75, 0x74, 0x6f, 0x20, 0x63, 0x75, 0x74, 0x65, 0x3a, 0x3a, 0x61, 0x73, 0x5f, 0x70, 0x6f
        /* <DEDUP_REMOVED lines=23> */
        /*0252*/ 	.byte	0x3c, 0x32, 0x30, 0x34, 0x38, 0x3e, 0x3e, 0x3e, 0x3e, 0x5d, 0x00
	.type		__unnamed_2,@object
	.size		__unnamed_2,(.L_2 - __unnamed_2)
__unnamed_2:
        /* <DEDUP_REMOVED lines=45> */
        /*052d*/ 	.byte	0x3e, 0x3e, 0x3e, 0x5d, 0x00
.L_2:


//--------------------- .nv.shared._ZN7cutlass13device_kernelINS_4gemm6kernel13GemmUniversalIN4cute5tupleIJiiiiEEENS1_10collective13CollectiveMmaINS1_35MainloopSm100TmaUmmaWarpSpecializedILi2ELi2ELi4ENS5_IJNS4_1CILi4EEESB_NSA_ILi1EEEEEEEENS5_IJNSA_ILi64EEENSA_ILi256EEESF_EEEfNS5_IJlSC_lEEEfSI_NS4_8TiledMMAINS4_8MMA_AtomIJNS4_17SM100_MMA_TF32_SSINS_10tfloat32_tESM_fLi64ELi256ELNS4_4UMMA5MajorE0ELSO_0ELNSN_7ScaleInE0ELSP_0EEEEEENS4_6LayoutINS5_IJSC_SC_SC_EEENS5_IJNSA_ILi0EEESU_SU_EEEEENS5_IJNS4_10UnderscoreESX_SX_EEEEENS4_23SM90_TMA_LOAD_MULTICASTENS4_14ComposedLayoutINS4_7SwizzleILi3ELi4ELi3EEENS4_18smem_ptr_flag_bitsILi32EEENSS_INS5_IJNSA_ILi8EEENSA_ILi32EEEEEENS5_IJS17_SC_EEEEEEEvNS4_8identityES10_S1B_vS1C_EENS_8epilogue10collective18CollectiveEpilogueINS1E_23Sm100TmaWarpSpecializedILi4ELi2ELi16ELb1ELb0EEEJSH_NS5_IJNSS_ISF_SC_EENSS_IS17_SC_EEEEEfSI_fSI_NS1E_6fusion15FusionCallbacksIS1I_NS1M_17LinearCombinationIffffLNS_15FloatRoundStyleE2EEESH_S1L_JEEENS4_5SM1004TMEM4LOAD26SM100_TMEM_LOAD_16dp128b8xENS4_13SM90_TMA_LOADES1B_NS4_17SM75_U32x4_LDSM_NENS4_14SM90_TMA_STOREES1B_NS4_17SM90_U32x4_STSM_NENS4_39AutoVectorizingCopyWithAssumedAlignmentILi128EEEEEEvvEEEEvNT_6ParamsE --------------------------
	.section	.nv.shared._ZN7cutlass13device_kernelINS_4gemm6kernel13GemmUniversalIN4cute5tupleIJiiiiEEENS1_10collective13CollectiveMmaINS1_35MainloopSm100TmaUmmaWarpSpecializedILi2ELi2ELi4ENS5_IJNS4_1CILi4EEESB_NSA_ILi1EEEEEEEENS5_IJNSA_ILi64EEENSA_ILi256EEESF_EEEfNS5_IJlSC_lEEEfSI_NS4_8TiledMMAINS4_8MMA_AtomIJNS4_17SM100_MMA_TF32_SSINS_10tfloat32_tESM_fLi64ELi256ELNS4_4UMMA5MajorE0ELSO_0ELNSN_7ScaleInE0ELSP_0EEEEEENS4_6LayoutINS5_IJSC_SC_SC_EEENS5_IJNSA_ILi0EEESU_SU_EEEEENS5_IJNS4_10UnderscoreESX_SX_EEEEENS4_23SM90_TMA_LOAD_MULTICASTENS4_14ComposedLayoutINS4_7SwizzleILi3ELi4ELi3EEENS4_18smem_ptr_flag_bitsILi32EEENSS_INS5_IJNSA_ILi8EEENSA_ILi32EEEEEENS5_IJS17_SC_EEEEEEEvNS4_8identityES10_S1B_vS1C_EENS_8epilogue10collective18CollectiveEpilogueINS1E_23Sm100TmaWarpSpecializedILi4ELi2ELi16ELb1ELb0EEEJSH_NS5_IJNSS_ISF_SC_EENSS_IS17_SC_EEEEEfSI_fSI_NS1E_6fusion15FusionCallbacksIS1I_NS1M_17LinearCombinationIffffLNS_15FloatRoundStyleE2EEESH_S1L_JEEENS4_5SM1004TMEM4LOAD26SM100_TMEM_LOAD_16dp128b8xENS4_13SM90_TMA_LOADES1B_NS4_17SM75_U32x4_LDSM_NENS4_14SM90_TMA_STOREES1B_NS4_17SM90_U32x4_STSM_NENS4_39AutoVectorizingCopyWithAssumedAlignmentILi128EEEEEEvvEEEEvNT_6ParamsE,"aw",@nobits
	.sectionflags	@""
	.align	16
	.zero		1024


//--------------------- .nv.shared.reserved.0     --------------------------
	.section	.nv.shared.reserved.0,"aw",@nobits
	.weak		__nv_reservedSMEM_offset_0_alias
	.size		__nv_reservedSMEM_offset_0_alias, 0, 64
	.other		__nv_reservedSMEM_offset_0_alias,@"STO_CUDA_RESERVED_SHARED STV_DEFAULT"
__nv_reservedSMEM_offset_0_alias:
	.zero		0
.nv.shared.reserved.0:
	.zero		64
	.weak		__nv_reservedSMEM_tcgen05_partition
	.type		__nv_reservedSMEM_tcgen05_partition,@object
	.size		__nv_reservedSMEM_tcgen05_partition,(.L_0 - __nv_reservedSMEM_tcgen05_partition)
__nv_reservedSMEM_tcgen05_partition:
	.zero		32
.L_0:


//--------------------- .nv.global                --------------------------
	.section	.nv.global,"aw",@nobits
.nv.global:
	.type		_ZN40_INTERNAL_f5cb3e18_4_k_cu_0d5a6999_168894cute1_E,@object
	.size		_ZN40_INTERNAL_f5cb3e18_4_k_cu_0d5a6999_168894cute1_E,(_ZN40_INTERNAL_f5cb3e18_4_k_cu_0d5a6999_168894cuda3std3__45__cpo6cbeginE - _ZN40_INTERNAL_f5cb3e18_4_k_cu_0d5a6999_168894cute1_E)
_ZN40_INTERNAL_f5cb3e18_4_k_cu_0d5a6999_168894cute1_E:
	.zero		1
	.type		_ZN40_INTERNAL_f5cb3e18_4_k_cu_0d5a6999_168894cuda3std3__45__cpo6cbeginE,@object
	.size		_ZN40_INTERNAL_f5cb3e18_4_k_cu_0d5a6999_168894cuda3std3__45__cpo6cbeginE,(_ZN40_INTERNAL_f5cb3e18_4_k_cu_0d5a6999_168894cuda3std3__48in_placeE - _ZN40_INTERNAL_f5cb3e18_4_k_cu_0d5a6999_168894cuda3std3__45__cpo6cbeginE)
_ZN40_INTERNAL_f5cb3e18_4_k_cu_0d5a6999_168894cuda3std3__45__cpo6cbeginE:
	.zero		1
	.type		_ZN40_INTERNAL_f5cb3e18_4_k_cu_0d5a6999_168894cuda3std3__48in_placeE,@object
	.size		_ZN40_INTERNAL_f5cb3e18_4_k_cu_0d5a6999_168894cuda3std3__48in_placeE,(_ZN40_INTERNAL_f5cb3e18_4_k_cu_0d5a6999_168894cuda3std6ranges3__45__cpo9iter_moveE - _ZN40_INTERNAL_f5cb3e18_4_k_cu_0d5a6999_168894cuda3std3__48in_placeE)
_ZN40_INTERNAL_f5cb3e18_4_k_cu_0d5a6999_168894cuda3std3__48in_placeE:
	.zero		1
	.type		_ZN40_INTERNAL_f5cb3e18_4_k_cu_0d5a6999_168894cuda3std6ranges3__45__cpo9iter_moveE,@object
	.size		_ZN40_INTERNAL_f5cb3e18_4_k_cu_0d5a6999_168894cuda3std6ranges3__45__cpo9iter_moveE,(_ZN40_INTERNAL_f5cb3e18_4_k_cu_0d5a6999_168894cuda3std3__45__cpo5beginE - _ZN40_INTERNAL_f5cb3e18_4_k_cu_0d5a6999_168894cuda3std6ranges3__45__cpo9iter_moveE)
_ZN40_INTERNAL_f5cb3e18_4_k_cu_0d5a6999_168894cuda3std6ranges3__45__cpo9iter_moveE:
	.zero		1
	.type		_ZN40_INTERNAL_f5cb3e18_4_k_cu_0d5a6999_168894cuda3std3__45__cpo5beginE,@object
	.size		_ZN40_INTERNAL_f5cb3e18_4_k_cu_0d5a6999_168894cuda3std3__45__cpo5beginE,(_ZN40_INTERNAL_f5cb3e18_4_k_cu_0d5a6999_168894cuda3std3__442_GLOBAL__N__f5cb3e18_4_k_cu_0d5a6999_168896ignoreE - _ZN40_INTERNAL_f5cb3e18_4_k_cu_0d5a6999_168894cuda3std3__45__cpo5beginE)
_ZN40_INTERNAL_f5cb3e18_4_k_cu_0d5a6999_168894cuda3std3__45__cpo5beginE:
	.zero		1
	.type		_ZN40_INTERNAL_f5cb3e18_4_k_cu_0d5a6999_168894cuda3std3__442_GLOBAL__N__f5cb3e18_4_k_cu_0d5a6999_168896ignoreE,@object
	.size		_ZN40_INTERNAL_f5cb3e18_4_k_cu_0d5a6999_168894cuda3std3__442_GLOBAL__N__f5cb3e18_4_k_cu_0d5a6999_168896ignoreE,(_ZN40_INTERNAL_f5cb3e18_4_k_cu_0d5a6999_168894cute7productE - _ZN40_INTERNAL_f5cb3e18_4_k_cu_0d5a6999_168894cuda3std3__442_GLOBAL__N__f5cb3e18_4_k_cu_0d5a6999_168896ignoreE)
_ZN40_INTERNAL_f5cb3e18_4_k_cu_0d5a6999_168894cuda3std3__442_GLOBAL__N__f5cb3e18_4_k_cu_0d5a6999_168896ignoreE:
	.zero		1
	.type		_ZN40_INTERNAL_f5cb3e18_4_k_cu_0d5a6999_168894cute7productE,@object
	.size		_ZN40_INTERNAL_f5cb3e18_4_k_cu_0d5a6999_168894cute7productE,(_ZN40_INTERNAL_f5cb3e18_4_k_cu_0d5a6999_168894cuda3std3__45__cpo3endE - _ZN40_INTERNAL_f5cb3e18_4_k_cu_0d5a6999_168894cute7productE)
_ZN40_INTERNAL_f5cb3e18_4_k_cu_0d5a6999_168894cute7productE:
	.zero		1
	.type		_ZN40_INTERNAL_f5cb3e18_4_k_cu_0d5a6999_168894cuda3std3__45__cpo3endE,@object
	.size		_ZN40_INTERNAL_f5cb3e18_4_k_cu_0d5a6999_168894cuda3std3__45__cpo3endE,(_ZN40_INTERNAL_f5cb3e18_4_k_cu_0d5a6999_168894cuda3std3__419piecewise_constructE - _ZN40_INTERNAL_f5cb3e18_4_k_cu_0d5a6999_168894cuda3std3__45__cpo3endE)
_ZN40_INTERNAL_f5cb3e18_4_k_cu_0d5a6999_168894cuda3std3__45__cpo3endE:
	.zero		1
	.type		_ZN40_INTERNAL_f5cb3e18_4_k_cu_0d5a6999_168894cuda3std3__419piecewise_constructE,@object
	.size		_ZN40_INTERNAL_f5cb3e18_4_k_cu_0d5a6999_168894cuda3std3__419piecewise_constructE,(_ZN40_INTERNAL_f5cb3e18_4_k_cu_0d5a6999_168894cuda3std3__45__cpo4cendE - _ZN40_INTERNAL_f5cb3e18_4_k_cu_0d5a6999_168894cuda3std3__419piecewise_constructE)
_ZN40_INTERNAL_f5cb3e18_4_k_cu_0d5a6999_168894cuda3std3__419piecewise_constructE:
	.zero		1
	.type		_ZN40_INTERNAL_f5cb3e18_4_k_cu_0d5a6999_168894cuda3std3__45__cpo4cendE,@object
	.size		_ZN40_INTERNAL_f5cb3e18_4_k_cu_0d5a6999_168894cuda3std3__45__cpo4cendE,(_ZN40_INTERNAL_f5cb3e18_4_k_cu_0d5a6999_168894cuda3std6ranges3__45__cpo4swapE - _ZN40_INTERNAL_f5cb3e18_4_k_cu_0d5a6999_168894cuda3std3__45__cpo4cendE)
_ZN40_INTERNAL_f5cb3e18_4_k_cu_0d5a6999_168894cuda3std3__45__cpo4cendE:
	.zero		1
	.type		_ZN40_INTERNAL_f5cb3e18_4_k_cu_0d5a6999_168894cuda3std6ranges3__45__cpo4swapE,@object
	.size		_ZN40_INTERNAL_f5cb3e18_4_k_cu_0d5a6999_168894cuda3std6ranges3__45__cpo4swapE,(.L_10 - _ZN40_INTERNAL_f5cb3e18_4_k_cu_0d5a6999_168894cuda3std6ranges3__45__cpo4swapE)
_ZN40_INTERNAL_f5cb3e18_4_k_cu_0d5a6999_168894cuda3std6ranges3__45__cpo4swapE:
	.zero		1
.L_10:


//--------------------- .nv.constant0._ZN7cutlass13device_kernelINS_4gemm6kernel13GemmUniversalIN4cute5tupleIJiiiiEEENS1_10collective13CollectiveMmaINS1_35MainloopSm100TmaUmmaWarpSpecializedILi2ELi2ELi4ENS5_IJNS4_1CILi4EEESB_NSA_ILi1EEEEEEEENS5_IJNSA_ILi64EEENSA_ILi256EEESF_EEEfNS5_IJlSC_lEEEfSI_NS4_8TiledMMAINS4_8MMA_AtomIJNS4_17SM100_MMA_TF32_SSINS_10tfloat32_tESM_fLi64ELi256ELNS4_4UMMA5MajorE0ELSO_0ELNSN_7ScaleInE0ELSP_0EEEEEENS4_6LayoutINS5_IJSC_SC_SC_EEENS5_IJNSA_ILi0EEESU_SU_EEEEENS5_IJNS4_10UnderscoreESX_SX_EEEEENS4_23SM90_TMA_LOAD_MULTICASTENS4_14ComposedLayoutINS4_7SwizzleILi3ELi4ELi3EEENS4_18smem_ptr_flag_bitsILi32EEENSS_INS5_IJNSA_ILi8EEENSA_ILi32EEEEEENS5_IJS17_SC_EEEEEEEvNS4_8identityES10_S1B_vS1C_EENS_8epilogue10collective18CollectiveEpilogueINS1E_23Sm100TmaWarpSpecializedILi4ELi2ELi16ELb1ELb0EEEJSH_NS5_IJNSS_ISF_SC_EENSS_IS17_SC_EEEEEfSI_fSI_NS1E_6fusion15FusionCallbacksIS1I_NS1M_17LinearCombinationIffffLNS_15FloatRoundStyleE2EEESH_S1L_JEEENS4_5SM1004TMEM4LOAD26SM100_TMEM_LOAD_16dp128b8xENS4_13SM90_TMA_LOADES1B_NS4_17SM75_U32x4_LDSM_NENS4_14SM90_TMA_STOREES1B_NS4_17SM90_U32x4_STSM_NENS4_39AutoVectorizingCopyWithAssumedAlignmentILi128EEEEEEvvEEEEvNT_6ParamsE --------------------------
	.section	.nv.constant0._ZN7cutlass13device_kernelINS_4gemm6kernel13GemmUniversalIN4cute5tupleIJiiiiEEENS1_10collective13CollectiveMmaINS1_35MainloopSm100TmaUmmaWarpSpecializedILi2ELi2ELi4ENS5_IJNS4_1CILi4EEESB_NSA_ILi1EEEEEEEENS5_IJNSA_ILi64EEENSA_ILi256EEESF_EEEfNS5_IJlSC_lEEEfSI_NS4_8TiledMMAINS4_8MMA_AtomIJNS4_17SM100_MMA_TF32_SSINS_10tfloat32_tESM_fLi64ELi256ELNS4_4UMMA5MajorE0ELSO_0ELNSN_7ScaleInE0ELSP_0EEEEEENS4_6LayoutINS5_IJSC_SC_SC_EEENS5_IJNSA_ILi0EEESU_SU_EEEEENS5_IJNS4_10UnderscoreESX_SX_EEEEENS4_23SM90_TMA_LOAD_MULTICASTENS4_14ComposedLayoutINS4_7SwizzleILi3ELi4ELi3EEENS4_18smem_ptr_flag_bitsILi32EEENSS_INS5_IJNSA_ILi8EEENSA_ILi32EEEEEENS5_IJS17_SC_EEEEEEEvNS4_8identityES10_S1B_vS1C_EENS_8epilogue10collective18CollectiveEpilogueINS1E_23Sm100TmaWarpSpecializedILi4ELi2ELi16ELb1ELb0EEEJSH_NS5_IJNSS_ISF_SC_EENSS_IS17_SC_EEEEEfSI_fSI_NS1E_6fusion15FusionCallbacksIS1I_NS1M_17LinearCombinationIffffLNS_15FloatRoundStyleE2EEESH_S1L_JEEENS4_5SM1004TMEM4LOAD26SM100_TMEM_LOAD_16dp128b8xENS4_13SM90_TMA_LOADES1B_NS4_17SM75_U32x4_LDSM_NENS4_14SM90_TMA_STOREES1B_NS4_17SM90_U32x4_STSM_NENS4_39AutoVectorizingCopyWithAssumedAlignmentILi128EEEEEEvvEEEEvNT_6ParamsE,"a",@progbits
	.sectionflags	@""
	.align	4
.nv.constant0._ZN7cutlass13device_kernelINS_4gemm6kernel13GemmUniversalIN4cute5tupleIJiiiiEEENS1_10collective13CollectiveMmaINS1_35MainloopSm100TmaUmmaWarpSpecializedILi2ELi2ELi4ENS5_IJNS4_1CILi4EEESB_NSA_ILi1EEEEEEEENS5_IJNSA_ILi64EEENSA_ILi256EEESF_EEEfNS5_IJlSC_lEEEfSI_NS4_8TiledMMAINS4_8MMA_AtomIJNS4_17SM100_MMA_TF32_SSINS_10tfloat32_tESM_fLi64ELi256ELNS4_4UMMA5MajorE0ELSO_0ELNSN_7ScaleInE0ELSP_0EEEEEENS4_6LayoutINS5_IJSC_SC_SC_EEENS5_IJNSA_ILi0EEESU_SU_EEEEENS5_IJNS4_10UnderscoreESX_SX_EEEEENS4_23SM90_TMA_LOAD_MULTICASTENS4_14ComposedLayoutINS4_7SwizzleILi3ELi4ELi3EEENS4_18smem_ptr_flag_bitsILi32EEENSS_INS5_IJNSA_ILi8EEENSA_ILi32EEEEEENS5_IJS17_SC_EEEEEEEvNS4_8identityES10_S1B_vS1C_EENS_8epilogue10collective18CollectiveEpilogueINS1E_23Sm100TmaWarpSpecializedILi4ELi2ELi16ELb1ELb0EEEJSH_NS5_IJNSS_ISF_SC_EENSS_IS17_SC_EEEEEfSI_fSI_NS1E_6fusion15FusionCallbacksIS1I_NS1M_17LinearCombinationIffffLNS_15FloatRoundStyleE2EEESH_S1L_JEEENS4_5SM1004TMEM4LOAD26SM100_TMEM_LOAD_16dp128b8xENS4_13SM90_TMA_LOADES1B_NS4_17SM75_U32x4_LDSM_NENS4_14SM90_TMA_STOREES1B_NS4_17SM90_U32x4_STSM_NENS4_39AutoVectorizingCopyWithAssumedAlignmentILi128EEEEEEvvEEEEvNT_6ParamsE:
	.zero		2944


//--------------------- SYMBOLS --------------------------

	.type		.nv.reservedSmem.offset0,@object
	.size		.nv.reservedSmem.offset0,0x4
	.type		.nv.reservedSmem.cap,@object
	.size		.nv.reservedSmem.cap,0x4
	.type		__assertfail,@function
